	.target	sm_90a

	.elftype	@"ET_EXEC"


//--------------------- .note.nv.tkinfo           --------------------------
	.section	.note.nv.tkinfo,"",@"SHT_NOTE"
	.sectionflags	@"SHF_NOTE_NV_TKINFO"
	.tkinfo
        /*0018*/ 	.word	0x00000002
        /*0030*/ 	.string	""
        /*0030*/ 	.string	"ptxas"
        /*0030*/ 	.string	"Cuda compilation tools, release 13.0, V13.0.88"
        /*0030*/ 	.string	"Build cuda_13.0.r13.0/compiler.36424714_0"
        /*0030*/ 	.string	"-arch sm_90a -m 64 "



//--------------------- .note.nv.cuinfo           --------------------------
	.section	.note.nv.cuinfo,"",@"SHT_NOTE"
	.sectionflags	@"SHF_NOTE_NV_CUINFO"
        /*0018*/ 	.short	0x0002
        /*001a*/ 	.short	0x005a
        /*001c*/ 	.short	0x0082
	.zero		2


//--------------------- .nv.info                  --------------------------
	.section	.nv.info,"",@"SHT_CUDA_INFO"
	.align	4


	//----- nvinfo : EIATTR_REGCOUNT
	.align		4
        /*0000*/ 	.byte	0x04, 0x2f
        /*0002*/ 	.short	(.L_15 - .L_14)
	.align		4
.L_14:
        /*0004*/ 	.word	index@(_ZN7cutlass13device_kernelINS_4gemm6kernel13GemmUniversalIN4cute5tupleIJiiiiEEENS1_10collective13CollectiveMmaINS1_34MainloopSm90TmaGmmaWarpSpecializedILi14ENS5_IJNS4_1CILi1EEESB_SB_EEENS1_35KernelTmaWarpSpecializedCooperativeEEENS5_IJNSA_ILi384EEENSA_ILi128EEENSA_ILi16EEEEEENS_10bfloat16_tENS5_IJlSB_lEEESJ_SK_NS4_8TiledMMAINS4_8MMA_AtomIJNS4_4SM904GMMA28MMA_64x128x16_F32BF16BF16_SSILNSO_5MajorE0ELSQ_0ELNSO_7ScaleInE1ELSR_1EEEEEENS4_6LayoutINS5_IJNSA_ILi2EEESB_SB_EEENS5_IJSB_NSA_ILi0EEESX_EEEEENS5_IJNS4_10UnderscoreES10_S10_EEEEENS4_13SM90_TMA_LOADENS4_14ComposedLayoutINS4_7SwizzleILi1ELi4ELi3EEENS4_18smem_ptr_flag_bitsILi16EEENSU_INS5_IJNSA_ILi8EEESH_EEENS5_IJSH_SB_EEEEEEEvNS4_8identityES13_S1D_vS1E_EENS_8epilogue10collective6detail29Sm90TmaWarpSpecializedAdapterINS1H_15DefaultEpilogueISJ_SK_SK_NS1G_6thread17LinearCombinationISJ_Li1EffLNS1L_9ScaleType4KindE0ELNS_15FloatRoundStyleE2ESJ_EENS1_15EpilogueDefaultEEEEEvvEEEEvNT_6ParamsE)
        /*0008*/ 	.word	0x000000a8


	//----- nvinfo : EIATTR_FRAME_SIZE
	.align		4
.L_15:
        /*000c*/ 	.byte	0x04, 0x11
        /*000e*/ 	.short	(.L_17 - .L_16)
	.align		4
.L_16:
        /*0010*/ 	.word	index@(_ZN7cutlass13device_kernelINS_4gemm6kernel13GemmUniversalIN4cute5tupleIJiiiiEEENS1_10collective13CollectiveMmaINS1_34MainloopSm90TmaGmmaWarpSpecializedILi14ENS5_IJNS4_1CILi1EEESB_SB_EEENS1_35KernelTmaWarpSpecializedCooperativeEEENS5_IJNSA_ILi384EEENSA_ILi128EEENSA_ILi16EEEEEENS_10bfloat16_tENS5_IJlSB_lEEESJ_SK_NS4_8TiledMMAINS4_8MMA_AtomIJNS4_4SM904GMMA28MMA_64x128x16_F32BF16BF16_SSILNSO_5MajorE0ELSQ_0ELNSO_7ScaleInE1ELSR_1EEEEEENS4_6LayoutINS5_IJNSA_ILi2EEESB_SB_EEENS5_IJSB_NSA_ILi0EEESX_EEEEENS5_IJNS4_10UnderscoreES10_S10_EEEEENS4_13SM90_TMA_LOADENS4_14ComposedLayoutINS4_7SwizzleILi1ELi4ELi3EEENS4_18smem_ptr_flag_bitsILi16EEENSU_INS5_IJNSA_ILi8EEESH_EEENS5_IJSH_SB_EEEEEEEvNS4_8identityES13_S1D_vS1E_EENS_8epilogue10collective6detail29Sm90TmaWarpSpecializedAdapterINS1H_15DefaultEpilogueISJ_SK_SK_NS1G_6thread17LinearCombinationISJ_Li1EffLNS1L_9ScaleType4KindE0ELNS_15FloatRoundStyleE2ESJ_EENS1_15EpilogueDefaultEEEEEvvEEEEvNT_6ParamsE)
        /*0014*/ 	.word	0x00000000


	//----- nvinfo : EIATTR_MIN_STACK_SIZE
	.align		4
.L_17:
        /*0018*/ 	.byte	0x04, 0x12
        /*001a*/ 	.short	(.L_19 - .L_18)
	.align		4
.L_18:
        /*001c*/ 	.word	index@(_ZN7cutlass13device_kernelINS_4gemm6kernel13GemmUniversalIN4cute5tupleIJiiiiEEENS1_10collective13CollectiveMmaINS1_34MainloopSm90TmaGmmaWarpSpecializedILi14ENS5_IJNS4_1CILi1EEESB_SB_EEENS1_35KernelTmaWarpSpecializedCooperativeEEENS5_IJNSA_ILi384EEENSA_ILi128EEENSA_ILi16EEEEEENS_10bfloat16_tENS5_IJlSB_lEEESJ_SK_NS4_8TiledMMAINS4_8MMA_AtomIJNS4_4SM904GMMA28MMA_64x128x16_F32BF16BF16_SSILNSO_5MajorE0ELSQ_0ELNSO_7ScaleInE1ELSR_1EEEEEENS4_6LayoutINS5_IJNSA_ILi2EEESB_SB_EEENS5_IJSB_NSA_ILi0EEESX_EEEEENS5_IJNS4_10UnderscoreES10_S10_EEEEENS4_13SM90_TMA_LOADENS4_14ComposedLayoutINS4_7SwizzleILi1ELi4ELi3EEENS4_18smem_ptr_flag_bitsILi16EEENSU_INS5_IJNSA_ILi8EEESH_EEENS5_IJSH_SB_EEEEEEEvNS4_8identityES13_S1D_vS1E_EENS_8epilogue10collective6detail29Sm90TmaWarpSpecializedAdapterINS1H_15DefaultEpilogueISJ_SK_SK_NS1G_6thread17LinearCombinationISJ_Li1EffLNS1L_9ScaleType4KindE0ELNS_15FloatRoundStyleE2ESJ_EENS1_15EpilogueDefaultEEEEEvvEEEEvNT_6ParamsE)
        /*0020*/ 	.word	0x00000000
.L_19:


//--------------------- .nv.compat                --------------------------
	.section	.nv.compat,"",@"SHT_CUDA_COMPAT_INFO"
	.align	4
        /*0000*/ 	.byte	0x02, 0x09, 0x01, 0x00, 0x02, 0x02, 0x04, 0x00, 0x02, 0x05, 0x05, 0x00, 0x03, 0x07, 0x01, 0x01
        /*0010*/ 	.byte	0x02, 0x03, 0x01, 0x00, 0x02, 0x06, 0x01, 0x00, 0x04, 0x0b, 0x08, 0x00, 0x00, 0x00, 0x00, 0x00
        /*0020*/ 	.byte	0x00, 0x00, 0x00, 0x00


//--------------------- .nv.info._ZN7cutlass13device_kernelINS_4gemm6kernel13GemmUniversalIN4cute5tupleIJiiiiEEENS1_10collective13CollectiveMmaINS1_34MainloopSm90TmaGmmaWarpSpecializedILi14ENS5_IJNS4_1CILi1EEESB_SB_EEENS1_35KernelTmaWarpSpecializedCooperativeEEENS5_IJNSA_ILi384EEENSA_ILi128EEENSA_ILi16EEEEEENS_10bfloat16_tENS5_IJlSB_lEEESJ_SK_NS4_8TiledMMAINS4_8MMA_AtomIJNS4_4SM904GMMA28MMA_64x128x16_F32BF16BF16_SSILNSO_5MajorE0ELSQ_0ELNSO_7ScaleInE1ELSR_1EEEEEENS4_6LayoutINS5_IJNSA_ILi2EEESB_SB_EEENS5_IJSB_NSA_ILi0EEESX_EEEEENS5_IJNS4_10UnderscoreES10_S10_EEEEENS4_13SM90_TMA_LOADENS4_14ComposedLayoutINS4_7SwizzleILi1ELi4ELi3EEENS4_18smem_ptr_flag_bitsILi16EEENSU_INS5_IJNSA_ILi8EEESH_EEENS5_IJSH_SB_EEEEEEEvNS4_8identityES13_S1D_vS1E_EENS_8epilogue10collective6detail29Sm90TmaWarpSpecializedAdapterINS1H_15DefaultEpilogueISJ_SK_SK_NS1G_6thread17LinearCombinationISJ_Li1EffLNS1L_9ScaleType4KindE0ELNS_15FloatRoundStyleE2ESJ_EENS1_15EpilogueDefaultEEEEEvvEEEEvNT_6ParamsE --------------------------
	.section	.nv.info._ZN7cutlass13device_kernelINS_4gemm6kernel13GemmUniversalIN4cute5tupleIJiiiiEEENS1_10collective13CollectiveMmaINS1_34MainloopSm90TmaGmmaWarpSpecializedILi14ENS5_IJNS4_1CILi1EEESB_SB_EEENS1_35KernelTmaWarpSpecializedCooperativeEEENS5_IJNSA_ILi384EEENSA_ILi128EEENSA_ILi16EEEEEENS_10bfloat16_tENS5_IJlSB_lEEESJ_SK_NS4_8TiledMMAINS4_8MMA_AtomIJNS4_4SM904GMMA28MMA_64x128x16_F32BF16BF16_SSILNSO_5MajorE0ELSQ_0ELNSO_7ScaleInE1ELSR_1EEEEEENS4_6LayoutINS5_IJNSA_ILi2EEESB_SB_EEENS5_IJSB_NSA_ILi0EEESX_EEEEENS5_IJNS4_10UnderscoreES10_S10_EEEEENS4_13SM90_TMA_LOADENS4_14ComposedLayoutINS4_7SwizzleILi1ELi4ELi3EEENS4_18smem_ptr_flag_bitsILi16EEENSU_INS5_IJNSA_ILi8EEESH_EEENS5_IJSH_SB_EEEEEEEvNS4_8identityES13_S1D_vS1E_EENS_8epilogue10collective6detail29Sm90TmaWarpSpecializedAdapterINS1H_15DefaultEpilogueISJ_SK_SK_NS1G_6thread17LinearCombinationISJ_Li1EffLNS1L_9ScaleType4KindE0ELNS_15FloatRoundStyleE2ESJ_EENS1_15EpilogueDefaultEEEEEvvEEEEvNT_6ParamsE,"",@"SHT_CUDA_INFO"
	.sectionflags	@""
	.align	4


	//----- nvinfo : EIATTR_CUDA_API_VERSION
	.align		4
        /*0000*/ 	.byte	0x04, 0x37
        /*0002*/ 	.short	(.L_21 - .L_20)
.L_20:
        /*0004*/ 	.word	0x00000082


	//----- nvinfo : EIATTR_KPARAM_INFO
	.align		4
.L_21:
        /*0008*/ 	.byte	0x04, 0x17
        /*000a*/ 	.short	(.L_23 - .L_22)
.L_22:
        /*000c*/ 	.word	0x00000000
        /*0010*/ 	.short	0x0000
        /*0012*/ 	.short	0x0070
        /*0014*/ 	.byte	0x00, 0xf0, 0x01, 0x10


	//----- nvinfo : EIATTR_SPARSE_MMA_MASK
	.align		4
.L_23:
        /*0018*/ 	.byte	0x03, 0x50
        /*001a*/ 	.short	0x0000


	//----- nvinfo : EIATTR_MAXREG_COUNT
	.align		4
        /*001c*/ 	.byte	0x03, 0x1b
        /*001e*/ 	.short	0x00a8


	//----- nvinfo : EIATTR_NUM_BARRIERS
	.align		4
        /*0020*/ 	.byte	0x02, 0x4c
        /*0022*/ 	.byte	0x01
	.zero		1


	//----- nvinfo : EIATTR_EXTERNS
	.align		4
        /*0024*/ 	.byte	0x04, 0x0f
        /*0026*/ 	.short	(.L_25 - .L_24)


	//   ....[0]....
	.align		4
.L_24:
        /*0028*/ 	.word	index@(__assertfail)


	//----- nvinfo : EIATTR_MERCURY_ISA_VERSION
	.align		4
.L_25:
        /*002c*/ 	.byte	0x03, 0x5f
        /*002e*/ 	.short	0x0101


	//----- nvinfo : EIATTR_INT_WARP_WIDE_INSTR_OFFSETS
	.align		4
        /*0030*/ 	.byte	0x04, 0x31
        /*0032*/ 	.short	(.L_27 - .L_26)


	//   ....[0]....
.L_26:
        /*0034*/ 	.word	0x00000660


	//   ....[1]....
        /*0038*/ 	.word	0x00000670


	//   ....[2]....
        /*003c*/ 	.word	0x00000700


	//----- nvinfo : EIATTR_COOP_GROUP_MASK_REGIDS
	.align		4
.L_27:
        /*0040*/ 	.byte	0x04, 0x29
        /*0042*/ 	.short	(.L_29 - .L_28)


	//   ....[0]....
.L_28:
        /*0044*/ 	.word	0xffffffff


	//   ....[1]....
        /*0048*/ 	.word	0xffffffff


	//   ....[2]....
        /*004c*/ 	.word	0xffffffff


	//   ....[3]....
        /*0050*/ 	.word	0xffffffff


	//   ....[4]....
        /*0054*/ 	.word	0xffffffff


	//----- nvinfo : EIATTR_COOP_GROUP_INSTR_OFFSETS
	.align		4
.L_29:
        /*0058*/ 	.byte	0x04, 0x28
        /*005a*/ 	.short	(.L_31 - .L_30)


	//   ....[0]....
.L_30:
        /*005c*/ 	.word	0x00000060


	//   ....[1]....
        /*0060*/ 	.word	0x00000070


	//   ....[2]....
        /*0064*/ 	.word	0x00000190


	//   ....[3]....
        /*0068*/ 	.word	0x00000510


	//   ....[4]....
        /*006c*/ 	.word	0x00001280


	//----- nvinfo : EIATTR_REG_RECONFIG
	.align		4
.L_31:
        /*0070*/ 	.byte	0x01, 0x54
	.zero		2


	//----- nvinfo : EIATTR_SYSCALL_OFFSETS
	.align		4
        /*0074*/ 	.byte	0x04, 0x46
        /*0076*/ 	.short	(.L_33 - .L_32)


	//   ....[0]....
.L_32:
        /*0078*/ 	.word	0x00001440


	//----- nvinfo : EIATTR_MBARRIER_INSTR_OFFSETS
	.align		4
.L_33:
        /*007c*/ 	.byte	0x04, 0x39
        /*007e*/ 	.short	(.L_35 - .L_34)


	//   ....[0]....
.L_34:
        /*0080*/ 	.word	0x00000330
        /*0084*/ 	.word	0x000000ff
        /*0088*/ 	.word	0x00000000
        /*008c*/ 	.short	0x0100
        /*008e*/ 	.byte	0x08
	.zero		1


	//   ....[1]....
        /*0090*/ 	.word	0x00000340
        /*0094*/ 	.word	0x000000ff
        /*0098*/ 	.word	0x00000070
        /*009c*/ 	.short	0x0100
        /*009e*/ 	.byte	0x08
	.zero		1


	//   ....[2]....
        /*00a0*/ 	.word	0x00000350
        /*00a4*/ 	.word	0x000000ff
        /*00a8*/ 	.word	0x00000008
        /*00ac*/ 	.short	0x0100
        /*00ae*/ 	.byte	0x08
	.zero		1


	//   ....[3]....
        /*00b0*/ 	.word	0x00000360
        /*00b4*/ 	.word	0x000000ff
        /*00b8*/ 	.word	0x00000078
        /*00bc*/ 	.short	0x0100
        /*00be*/ 	.byte	0x08
	.zero		1


	//   ....[4]....
        /*00c0*/ 	.word	0x00000370
        /*00c4*/ 	.word	0x000000ff
        /*00c8*/ 	.word	0x00000010
        /*00cc*/ 	.short	0x0100
        /*00ce*/ 	.byte	0x08
	.zero		1


	//   ....[5]....
        /*00d0*/ 	.word	0x00000380
        /*00d4*/ 	.word	0x000000ff
        /*00d8*/ 	.word	0x00000080
        /*00dc*/ 	.short	0x0100
        /*00de*/ 	.byte	0x08
	.zero		1


	//   ....[6]....
        /*00e0*/ 	.word	0x00000390
        /*00e4*/ 	.word	0x000000ff
        /*00e8*/ 	.word	0x00000018
        /*00ec*/ 	.short	0x0100
        /*00ee*/ 	.byte	0x08
	.zero		1


	//   ....[7]....
        /*00f0*/ 	.word	0x000003a0
        /*00f4*/ 	.word	0x000000ff
        /*00f8*/ 	.word	0x00000088
        /*00fc*/ 	.short	0x0100
        /*00fe*/ 	.byte	0x08
	.zero		1


	//   ....[8]....
        /*0100*/ 	.word	0x000003b0
        /*0104*/ 	.word	0x000000ff
        /*0108*/ 	.word	0x00000020
        /*010c*/ 	.short	0x0100
        /*010e*/ 	.byte	0x08
	.zero		1


	//   ....[9]....
        /*0110*/ 	.word	0x000003c0
        /*0114*/ 	.word	0x000000ff
        /*0118*/ 	.word	0x00000090
        /*011c*/ 	.short	0x0100
        /*011e*/ 	.byte	0x08
	.zero		1


	//   ....[10]....
        /*0120*/ 	.word	0x000003d0
        /*0124*/ 	.word	0x000000ff
        /*0128*/ 	.word	0x00000028
        /*012c*/ 	.short	0x0100
        /*012e*/ 	.byte	0x08
	.zero		1


	//   ....[11]....
        /*0130*/ 	.word	0x000003e0
        /*0134*/ 	.word	0x000000ff
        /*0138*/ 	.word	0x00000098
        /*013c*/ 	.short	0x0100
        /*013e*/ 	.byte	0x08
	.zero		1


	//   ....[12]....
        /*0140*/ 	.word	0x000003f0
        /*0144*/ 	.word	0x000000ff
        /*0148*/ 	.word	0x00000030
        /*014c*/ 	.short	0x0100
        /*014e*/ 	.byte	0x08
	.zero		1


	//   ....[13]....
        /*0150*/ 	.word	0x00000400
        /*0154*/ 	.word	0x000000ff
        /*0158*/ 	.word	0x000000a0
        /*015c*/ 	.short	0x0100
        /*015e*/ 	.byte	0x08
	.zero		1


	//   ....[14]....
        /*0160*/ 	.word	0x00000410
        /*0164*/ 	.word	0x000000ff
        /*0168*/ 	.word	0x00000038
        /*016c*/ 	.short	0x0100
        /*016e*/ 	.byte	0x08
	.zero		1


	//   ....[15]....
        /*0170*/ 	.word	0x00000420
        /*0174*/ 	.word	0x000000ff
        /*0178*/ 	.word	0x000000a8
        /*017c*/ 	.short	0x0100
        /*017e*/ 	.byte	0x08
	.zero		1


	//   ....[16]....
        /*0180*/ 	.word	0x00000430
        /*0184*/ 	.word	0x000000ff
        /*0188*/ 	.word	0x00000040
        /*018c*/ 	.short	0x0100
        /*018e*/ 	.byte	0x08
	.zero		1


	//   ....[17]....
        /*0190*/ 	.word	0x00000440
        /*0194*/ 	.word	0x000000ff
        /*0198*/ 	.word	0x000000b0
        /*019c*/ 	.short	0x0100
        /*019e*/ 	.byte	0x08
	.zero		1


	//   ....[18]....
        /*01a0*/ 	.word	0x00000450
        /*01a4*/ 	.word	0x000000ff
        /*01a8*/ 	.word	0x00000048
        /*01ac*/ 	.short	0x0100
        /*01ae*/ 	.byte	0x08
	.zero		1


	//   ....[19]....
        /*01b0*/ 	.word	0x00000460
        /*01b4*/ 	.word	0x000000ff
        /*01b8*/ 	.word	0x000000b8
        /*01bc*/ 	.short	0x0100
        /*01be*/ 	.byte	0x08
	.zero		1


	//   ....[20]....
        /*01c0*/ 	.word	0x00000470
        /*01c4*/ 	.word	0x000000ff
        /*01c8*/ 	.word	0x00000050
        /*01cc*/ 	.short	0x0100
        /*01ce*/ 	.byte	0x08
	.zero		1


	//   ....[21]....
        /*01d0*/ 	.word	0x00000480
        /*01d4*/ 	.word	0x000000ff
        /*01d8*/ 	.word	0x000000c0
        /*01dc*/ 	.short	0x0100
        /*01de*/ 	.byte	0x08
	.zero		1


	//   ....[22]....
        /*01e0*/ 	.word	0x00000490
        /*01e4*/ 	.word	0x000000ff
        /*01e8*/ 	.word	0x00000058
        /*01ec*/ 	.short	0x0100
        /*01ee*/ 	.byte	0x08
	.zero		1


	//   ....[23]....
        /*01f0*/ 	.word	0x000004a0
        /*01f4*/ 	.word	0x000000ff
        /*01f8*/ 	.word	0x000000c8
        /*01fc*/ 	.short	0x0100
        /*01fe*/ 	.byte	0x08
	.zero		1


	//   ....[24]....
        /*0200*/ 	.word	0x000004b0
        /*0204*/ 	.word	0x000000ff
        /*0208*/ 	.word	0x00000060
        /*020c*/ 	.short	0x0100
        /*020e*/ 	.byte	0x08
	.zero		1


	//   ....[25]....
        /*0210*/ 	.word	0x000004c0
        /*0214*/ 	.word	0x000000ff
        /*0218*/ 	.word	0x000000d0
        /*021c*/ 	.short	0x0100
        /*021e*/ 	.byte	0x08
	.zero		1


	//   ....[26]....
        /*0220*/ 	.word	0x000004d0
        /*0224*/ 	.word	0x000000ff
        /*0228*/ 	.word	0x00000068
        /*022c*/ 	.short	0x0100
        /*022e*/ 	.byte	0x08
	.zero		1


	//   ....[27]....
        /*0230*/ 	.word	0x000004e0
        /*0234*/ 	.word	0x000000ff
        /*0238*/ 	.word	0x000000d8
        /*023c*/ 	.short	0x0100
        /*023e*/ 	.byte	0x08
	.zero		1


	//   ....[28]....
        /*0240*/ 	.word	0x00000780
        /*0244*/ 	.word	0x000000ff
        /*0248*/ 	.word	0x000000f0
        /*024c*/ 	.short	0x0100
        /*024e*/ 	.byte	0x10
	.zero		1


	//   ....[29]....
        /*0250*/ 	.word	0x000007f0
        /*0254*/ 	.word	0x000000ff
        /*0258*/ 	.word	0x000000f8
        /*025c*/ 	.short	0x0100
        /*025e*/ 	.byte	0x10
	.zero		1


	//   ....[30]....
        /*0260*/ 	.word	0x000014e0
        /*0264*/ 	.word	0x00000003
        /*0268*/ 	.word	0x00000000
        /*026c*/ 	.short	0x010a
        /*026e*/ 	.byte	0x3f
	.zero		1


	//   ....[31]....
        /*0270*/ 	.word	0x00001520
        /*0274*/ 	.word	0x00000003
        /*0278*/ 	.word	0x00000000
        /*027c*/ 	.short	0x010a
        /*027e*/ 	.byte	0x3f
	.zero		1


	//   ....[32]....
        /*0280*/ 	.word	0x000017e0
        /*0284*/ 	.word	0x000000ff
        /*0288*/ 	.word	0x00000000
        /*028c*/ 	.short	0x010a
        /*028e*/ 	.byte	0x04
	.zero		1


	//   ....[33]....
        /*0290*/ 	.word	0x00001820
        /*0294*/ 	.word	0x000000ff
        /*0298*/ 	.word	0x00000000
        /*029c*/ 	.short	0x010a
        /*029e*/ 	.byte	0x04
	.zero		1


	//   ....[34]....
        /*02a0*/ 	.word	0x000019d0
        /*02a4*/ 	.word	0x000000ff
        /*02a8*/ 	.word	0x00000000
        /*02ac*/ 	.short	0x0101
        /*02ae*/ 	.byte	0x04
	.zero		1


	//   ....[35]....
        /*02b0*/ 	.word	0x00001ba0
        /*02b4*/ 	.word	0x00000000
        /*02b8*/ 	.word	0x00000000
        /*02bc*/ 	.short	0x0101
        /*02be*/ 	.byte	0x3f
	.zero		1


	//   ....[36]....
        /*02c0*/ 	.word	0x0000e1c0
        /*02c4*/ 	.word	0x0000000d
        /*02c8*/ 	.word	0x00000070
        /*02cc*/ 	.short	0x010a
        /*02ce*/ 	.byte	0x3f
	.zero		1


	//   ....[37]....
        /*02d0*/ 	.word	0x0000e560
        /*02d4*/ 	.word	0x00000004
        /*02d8*/ 	.word	0x000000f8
        /*02dc*/ 	.short	0x0101
        /*02de*/ 	.byte	0x3f
	.zero		1


	//   ....[38]....
        /*02e0*/ 	.word	0x0000ecf0
        /*02e4*/ 	.word	0x00000007
        /*02e8*/ 	.word	0x00000000
        /*02ec*/ 	.short	0x010a
        /*02ee*/ 	.byte	0x3f
	.zero		1


	//   ....[39]....
        /*02f0*/ 	.word	0x0000ed70
        /*02f4*/ 	.word	0x00000009
        /*02f8*/ 	.word	0x00000000
        /*02fc*/ 	.short	0x010a
        /*02fe*/ 	.byte	0x3f
	.zero		1


	//   ....[40]....
        /*0300*/ 	.word	0x0000ee00
        /*0304*/ 	.word	0x00000006
        /*0308*/ 	.word	0x00000000
        /*030c*/ 	.short	0x010a
        /*030e*/ 	.byte	0x3f
	.zero		1


	//   ....[41]....
        /*0310*/ 	.word	0x0000ee90
        /*0314*/ 	.word	0x00000009
        /*0318*/ 	.word	0x00000000
        /*031c*/ 	.short	0x010a
        /*031e*/ 	.byte	0x3f
	.zero		1


	//   ....[42]....
        /*0320*/ 	.word	0x0000ef20
        /*0324*/ 	.word	0x00000006
        /*0328*/ 	.word	0x00000000
        /*032c*/ 	.short	0x010a
        /*032e*/ 	.byte	0x3f
	.zero		1


	//   ....[43]....
        /*0330*/ 	.word	0x0000efb0
        /*0334*/ 	.word	0x00000009
        /*0338*/ 	.word	0x00000000
        /*033c*/ 	.short	0x010a
        /*033e*/ 	.byte	0x3f
	.zero		1


	//   ....[44]....
        /*0340*/ 	.word	0x0000f040
        /*0344*/ 	.word	0x00000006
        /*0348*/ 	.word	0x00000000
        /*034c*/ 	.short	0x010a
        /*034e*/ 	.byte	0x3f
	.zero		1


	//   ....[45]....
        /*0350*/ 	.word	0x0000f0d0
        /*0354*/ 	.word	0x00000009
        /*0358*/ 	.word	0x00000000
        /*035c*/ 	.short	0x010a
        /*035e*/ 	.byte	0x3f
	.zero		1


	//   ....[46]....
        /*0360*/ 	.word	0x0000f160
        /*0364*/ 	.word	0x00000006
        /*0368*/ 	.word	0x00000000
        /*036c*/ 	.short	0x010a
        /*036e*/ 	.byte	0x3f
	.zero		1


	//   ....[47]....
        /*0370*/ 	.word	0x0000f1f0
        /*0374*/ 	.word	0x00000009
        /*0378*/ 	.word	0x00000000
        /*037c*/ 	.short	0x010a
        /*037e*/ 	.byte	0x3f
	.zero		1


	//   ....[48]....
        /*0380*/ 	.word	0x0000f280
        /*0384*/ 	.word	0x00000006
        /*0388*/ 	.word	0x00000000
        /*038c*/ 	.short	0x010a
        /*038e*/ 	.byte	0x3f
	.zero		1


	//   ....[49]....
        /*0390*/ 	.word	0x0000f310
        /*0394*/ 	.word	0x00000009
        /*0398*/ 	.word	0x00000000
        /*039c*/ 	.short	0x010a
        /*039e*/ 	.byte	0x3f
	.zero		1


	//   ....[50]....
        /*03a0*/ 	.word	0x0000f3a0
        /*03a4*/ 	.word	0x00000006
        /*03a8*/ 	.word	0x00000000
        /*03ac*/ 	.short	0x010a
        /*03ae*/ 	.byte	0x3f
	.zero		1


	//   ....[51]....
        /*03b0*/ 	.word	0x0000f430
        /*03b4*/ 	.word	0x00000003
        /*03b8*/ 	.word	0x00000000
        /*03bc*/ 	.short	0x010a
        /*03be*/ 	.byte	0x3f
	.zero		1


	//   ....[52]....
        /*03c0*/ 	.word	0x0000f490
        /*03c4*/ 	.word	0x00000003
        /*03c8*/ 	.word	0x00000000
        /*03cc*/ 	.short	0x010a
        /*03ce*/ 	.byte	0x3f
	.zero		1


	//   ....[53]....
        /*03d0*/ 	.word	0x0000f4f0
        /*03d4*/ 	.word	0x00000005
        /*03d8*/ 	.word	0x00000000
        /*03dc*/ 	.short	0x010a
        /*03de*/ 	.byte	0x3f
	.zero		1


	//   ....[54]....
        /*03e0*/ 	.word	0x0000f5c0
        /*03e4*/ 	.word	0x0000000d
        /*03e8*/ 	.word	0x00000070
        /*03ec*/ 	.short	0x010a
        /*03ee*/ 	.byte	0x3f
	.zero		1


	//   ....[55]....
        /*03f0*/ 	.word	0x0000f690
        /*03f4*/ 	.word	0x00000007
        /*03f8*/ 	.word	0x00000000
        /*03fc*/ 	.short	0x010a
        /*03fe*/ 	.byte	0x3f
	.zero		1


	//   ....[56]....
        /*0400*/ 	.word	0x0000f6e0
        /*0404*/ 	.word	0x00000009
        /*0408*/ 	.word	0x00000000
        /*040c*/ 	.short	0x010a
        /*040e*/ 	.byte	0x3f
	.zero		1


	//   ....[57]....
        /*0410*/ 	.word	0x0000f730
        /*0414*/ 	.word	0x00000006
        /*0418*/ 	.word	0x00000000
        /*041c*/ 	.short	0x010a
        /*041e*/ 	.byte	0x3f
	.zero		1


	//   ....[58]....
        /*0420*/ 	.word	0x0000f780
        /*0424*/ 	.word	0x00000009
        /*0428*/ 	.word	0x00000000
        /*042c*/ 	.short	0x010a
        /*042e*/ 	.byte	0x3f
	.zero		1


	//   ....[59]....
        /*0430*/ 	.word	0x0000f7d0
        /*0434*/ 	.word	0x00000006
        /*0438*/ 	.word	0x00000000
        /*043c*/ 	.short	0x010a
        /*043e*/ 	.byte	0x3f
	.zero		1


	//   ....[60]....
        /*0440*/ 	.word	0x0000f820
        /*0444*/ 	.word	0x00000009
        /*0448*/ 	.word	0x00000000
        /*044c*/ 	.short	0x010a
        /*044e*/ 	.byte	0x3f
	.zero		1


	//   ....[61]....
        /*0450*/ 	.word	0x0000f870
        /*0454*/ 	.word	0x00000006
        /*0458*/ 	.word	0x00000000
        /*045c*/ 	.short	0x010a
        /*045e*/ 	.byte	0x3f
	.zero		1


	//   ....[62]....
        /*0460*/ 	.word	0x0000f8c0
        /*0464*/ 	.word	0x00000009
        /*0468*/ 	.word	0x00000000
        /*046c*/ 	.short	0x010a
        /*046e*/ 	.byte	0x3f
	.zero		1


	//   ....[63]....
        /*0470*/ 	.word	0x0000f910
        /*0474*/ 	.word	0x00000006
        /*0478*/ 	.word	0x00000000
        /*047c*/ 	.short	0x010a
        /*047e*/ 	.byte	0x3f
	.zero		1


	//   ....[64]....
        /*0480*/ 	.word	0x0000f960
        /*0484*/ 	.word	0x00000009
        /*0488*/ 	.word	0x00000000
        /*048c*/ 	.short	0x010a
        /*048e*/ 	.byte	0x3f
	.zero		1


	//   ....[65]....
        /*0490*/ 	.word	0x0000f9b0
        /*0494*/ 	.word	0x00000006
        /*0498*/ 	.word	0x00000000
        /*049c*/ 	.short	0x010a
        /*049e*/ 	.byte	0x3f
	.zero		1


	//   ....[66]....
        /*04a0*/ 	.word	0x0000fa00
        /*04a4*/ 	.word	0x00000009
        /*04a8*/ 	.word	0x00000000
        /*04ac*/ 	.short	0x010a
        /*04ae*/ 	.byte	0x3f
	.zero		1


	//   ....[67]....
        /*04b0*/ 	.word	0x0000fa50
        /*04b4*/ 	.word	0x00000006
        /*04b8*/ 	.word	0x00000000
        /*04bc*/ 	.short	0x010a
        /*04be*/ 	.byte	0x3f
	.zero		1


	//----- nvinfo : EIATTR_NUM_MBARRIERS
	.align		4
.L_35:
        /*04c0*/ 	.byte	0x03, 0x38
        /*04c2*/ 	.short	0x001e


	//----- nvinfo : EIATTR_EXIT_INSTR_OFFSETS
	.align		4
        /*04c4*/ 	.byte	0x04, 0x1c
        /*04c6*/ 	.short	(.L_37 - .L_36)


	//   ....[0]....
.L_36:
        /*04c8*/ 	.word	0x00000850


	//   ....[1]....
        /*04cc*/ 	.word	0x000011c0


	//   ....[2]....
        /*04d0*/ 	.word	0x0000d770


	//   ....[3]....
        /*04d4*/ 	.word	0x0000de60


	//   ....[4]....
        /*04d8*/ 	.word	0x0000f480


	//----- nvinfo : EIATTR_MAX_THREADS
	.align		4
.L_37:
        /*04dc*/ 	.byte	0x04, 0x05
        /*04de*/ 	.short	(.L_39 - .L_38)
.L_38:
        /*04e0*/ 	.word	0x00000180
        /*04e4*/ 	.word	0x00000001
        /*04e8*/ 	.word	0x00000001


	//----- nvinfo : EIATTR_CRS_STACK_SIZE
	.align		4
.L_39:
        /*04ec*/ 	.byte	0x04, 0x1e
        /*04ee*/ 	.short	(.L_41 - .L_40)
.L_40:
        /*04f0*/ 	.word	0x00000000


	//----- nvinfo : EIATTR_CBANK_PARAM_SIZE
	.align		4
.L_41:
        /*04f4*/ 	.byte	0x03, 0x19
        /*04f6*/ 	.short	0x0470


	//----- nvinfo : EIATTR_PARAM_CBANK
	.align		4
        /*04f8*/ 	.byte	0x04, 0x0a
        /*04fa*/ 	.short	(.L_43 - .L_42)
	.align		4
.L_42:
        /*04fc*/ 	.word	index@(.nv.constant0._ZN7cutlass13device_kernelINS_4gemm6kernel13GemmUniversalIN4cute5tupleIJiiiiEEENS1_10collective13CollectiveMmaINS1_34MainloopSm90TmaGmmaWarpSpecializedILi14ENS5_IJNS4_1CILi1EEESB_SB_EEENS1_35KernelTmaWarpSpecializedCooperativeEEENS5_IJNSA_ILi384EEENSA_ILi128EEENSA_ILi16EEEEEENS_10bfloat16_tENS5_IJlSB_lEEESJ_SK_NS4_8TiledMMAINS4_8MMA_AtomIJNS4_4SM904GMMA28MMA_64x128x16_F32BF16BF16_SSILNSO_5MajorE0ELSQ_0ELNSO_7ScaleInE1ELSR_1EEEEEENS4_6LayoutINS5_IJNSA_ILi2EEESB_SB_EEENS5_IJSB_NSA_ILi0EEESX_EEEEENS5_IJNS4_10UnderscoreES10_S10_EEEEENS4_13SM90_TMA_LOADENS4_14ComposedLayoutINS4_7SwizzleILi1ELi4ELi3EEENS4_18smem_ptr_flag_bitsILi16EEENSU_INS5_IJNSA_ILi8EEESH_EEENS5_IJSH_SB_EEEEEEEvNS4_8identityES13_S1D_vS1E_EENS_8epilogue10collective6detail29Sm90TmaWarpSpecializedAdapterINS1H_15DefaultEpilogueISJ_SK_SK_NS1G_6thread17LinearCombinationISJ_Li1EffLNS1L_9ScaleType4KindE0ELNS_15FloatRoundStyleE2ESJ_EENS1_15EpilogueDefaultEEEEEvvEEEEvNT_6ParamsE)
        /*0500*/ 	.short	0x0210
        /*0502*/ 	.short	0x0470


	//----- nvinfo : EIATTR_SW_WAR
	.align		4
.L_43:
        /*0504*/ 	.byte	0x04, 0x36
        /*0506*/ 	.short	(.L_45 - .L_44)
.L_44:
        /*0508*/ 	.word	0x00000008
.L_45:


//--------------------- .nv.callgraph             --------------------------
	.section	.nv.callgraph,"",@"SHT_CUDA_CALLGRAPH"
	.align	4
	.sectionentsize	8
	.align		4
        /*0000*/ 	.word	0x00000000
	.align		4
        /*0004*/ 	.word	0xffffffff
	.align		4
        /*0008*/ 	.word	index@(_ZN7cutlass13device_kernelINS_4gemm6kernel13GemmUniversalIN4cute5tupleIJiiiiEEENS1_10collective13CollectiveMmaINS1_34MainloopSm90TmaGmmaWarpSpecializedILi14ENS5_IJNS4_1CILi1EEESB_SB_EEENS1_35KernelTmaWarpSpecializedCooperativeEEENS5_IJNSA_ILi384EEENSA_ILi128EEENSA_ILi16EEEEEENS_10bfloat16_tENS5_IJlSB_lEEESJ_SK_NS4_8TiledMMAINS4_8MMA_AtomIJNS4_4SM904GMMA28MMA_64x128x16_F32BF16BF16_SSILNSO_5MajorE0ELSQ_0ELNSO_7ScaleInE1ELSR_1EEEEEENS4_6LayoutINS5_IJNSA_ILi2EEESB_SB_EEENS5_IJSB_NSA_ILi0EEESX_EEEEENS5_IJNS4_10UnderscoreES10_S10_EEEEENS4_13SM90_TMA_LOADENS4_14ComposedLayoutINS4_7SwizzleILi1ELi4ELi3EEENS4_18smem_ptr_flag_bitsILi16EEENSU_INS5_IJNSA_ILi8EEESH_EEENS5_IJSH_SB_EEEEEEEvNS4_8identityES13_S1D_vS1E_EENS_8epilogue10collective6detail29Sm90TmaWarpSpecializedAdapterINS1H_15DefaultEpilogueISJ_SK_SK_NS1G_6thread17LinearCombinationISJ_Li1EffLNS1L_9ScaleType4KindE0ELNS_15FloatRoundStyleE2ESJ_EENS1_15EpilogueDefaultEEEEEvvEEEEvNT_6ParamsE)
	.align		4
        /*000c*/ 	.word	index@(__assertfail)
	.align		4
        /*0010*/ 	.word	0x00000000
	.align		4
        /*0014*/ 	.word	0xfffffffe
	.align		4
        /*0018*/ 	.word	0x00000000
	.align		4
        /*001c*/ 	.word	0xfffffffd
	.align		4
        /*0020*/ 	.word	0x00000000
	.align		4
        /*0024*/ 	.word	0xfffffffc


//--------------------- .nv.constant4             --------------------------
	.section	.nv.constant4,"a",@progbits
	.align	8
	.align		8
.nv.constant4:
        /*0000*/ 	.dword	__assertfail
	.align		8
        /*0008*/ 	.dword	__unnamed_1
	.align		8
        /*0010*/ 	.dword	_ZN40_INTERNAL_80422b2c_4_k_cu_0eb9aa17_121094cuda3std3__45__cpo5beginE
	.align		8
        /*0018*/ 	.dword	_ZN40_INTERNAL_80422b2c_4_k_cu_0eb9aa17_121094cuda3std3__45__cpo3endE
	.align		8
        /*0020*/ 	.dword	_ZN40_INTERNAL_80422b2c_4_k_cu_0eb9aa17_121094cuda3std3__45__cpo6cbeginE
	.align		8
        /*0028*/ 	.dword	_ZN40_INTERNAL_80422b2c_4_k_cu_0eb9aa17_121094cuda3std3__45__cpo4cendE
	.align		8
        /*0030*/ 	.dword	_ZN40_INTERNAL_80422b2c_4_k_cu_0eb9aa17_121094cuda3std3__442_GLOBAL__N__80422b2c_4_k_cu_0eb9aa17_121096ignoreE
	.align		8
        /*0038*/ 	.dword	_ZN40_INTERNAL_80422b2c_4_k_cu_0eb9aa17_121094cuda3std3__419piecewise_constructE
	.align		8
        /*0040*/ 	.dword	_ZN40_INTERNAL_80422b2c_4_k_cu_0eb9aa17_121094cuda3std3__48in_placeE
	.align		8
        /*0048*/ 	.dword	_ZN40_INTERNAL_80422b2c_4_k_cu_0eb9aa17_121094cuda3std6ranges3__45__cpo4swapE
	.align		8
        /*0050*/ 	.dword	_ZN40_INTERNAL_80422b2c_4_k_cu_0eb9aa17_121094cuda3std6ranges3__45__cpo9iter_moveE
	.align		8
        /*0058*/ 	.dword	_ZN40_INTERNAL_80422b2c_4_k_cu_0eb9aa17_121094cute7productE
	.align		8
        /*0060*/ 	.dword	_ZN40_INTERNAL_80422b2c_4_k_cu_0eb9aa17_121094cute1_E
	.align		8
        /*0068*/ 	.dword	$str$22
	.align		8
        /*0070*/ 	.dword	$str$23


//--------------------- .text._ZN7cutlass13device_kernelINS_4gemm6kernel13GemmUniversalIN4cute5tupleIJiiiiEEENS1_10collective13CollectiveMmaINS1_34MainloopSm90TmaGmmaWarpSpecializedILi14ENS5_IJNS4_1CILi1EEESB_SB_EEENS1_35KernelTmaWarpSpecializedCooperativeEEENS5_IJNSA_ILi384EEENSA_ILi128EEENSA_ILi16EEEEEENS_10bfloat16_tENS5_IJlSB_lEEESJ_SK_NS4_8TiledMMAINS4_8MMA_AtomIJNS4_4SM904GMMA28MMA_64x128x16_F32BF16BF16_SSILNSO_5MajorE0ELSQ_0ELNSO_7ScaleInE1ELSR_1EEEEEENS4_6LayoutINS5_IJNSA_ILi2EEESB_SB_EEENS5_IJSB_NSA_ILi0EEESX_EEEEENS5_IJNS4_10UnderscoreES10_S10_EEEEENS4_13SM90_TMA_LOADENS4_14ComposedLayoutINS4_7SwizzleILi1ELi4ELi3EEENS4_18smem_ptr_flag_bitsILi16EEENSU_INS5_IJNSA_ILi8EEESH_EEENS5_IJSH_SB_EEEEEEEvNS4_8identityES13_S1D_vS1E_EENS_8epilogue10collective6detail29Sm90TmaWarpSpecializedAdapterINS1H_15DefaultEpilogueISJ_SK_SK_NS1G_6thread17LinearCombinationISJ_Li1EffLNS1L_9ScaleType4KindE0ELNS_15FloatRoundStyleE2ESJ_EENS1_15EpilogueDefaultEEEEEvvEEEEvNT_6ParamsE --------------------------
	.section	.text._ZN7cutlass13device_kernelINS_4gemm6kernel13GemmUniversalIN4cute5tupleIJiiiiEEENS1_10collective13CollectiveMmaINS1_34MainloopSm90TmaGmmaWarpSpecializedILi14ENS5_IJNS4_1CILi1EEESB_SB_EEENS1_35KernelTmaWarpSpecializedCooperativeEEENS5_IJNSA_ILi384EEENSA_ILi128EEENSA_ILi16EEEEEENS_10bfloat16_tENS5_IJlSB_lEEESJ_SK_NS4_8TiledMMAINS4_8MMA_AtomIJNS4_4SM904GMMA28MMA_64x128x16_F32BF16BF16_SSILNSO_5MajorE0ELSQ_0ELNSO_7ScaleInE1ELSR_1EEEEEENS4_6LayoutINS5_IJNSA_ILi2EEESB_SB_EEENS5_IJSB_NSA_ILi0EEESX_EEEEENS5_IJNS4_10UnderscoreES10_S10_EEEEENS4_13SM90_TMA_LOADENS4_14ComposedLayoutINS4_7SwizzleILi1ELi4ELi3EEENS4_18smem_ptr_flag_bitsILi16EEENSU_INS5_IJNSA_ILi8EEESH_EEENS5_IJSH_SB_EEEEEEEvNS4_8identityES13_S1D_vS1E_EENS_8epilogue10collective6detail29Sm90TmaWarpSpecializedAdapterINS1H_15DefaultEpilogueISJ_SK_SK_NS1G_6thread17LinearCombinationISJ_Li1EffLNS1L_9ScaleType4KindE0ELNS_15FloatRoundStyleE2ESJ_EENS1_15EpilogueDefaultEEEEEvvEEEEvNT_6ParamsE,"ax",@progbits
	.align	128
.text._ZN7cutlass13device_kernelINS_4gemm6kernel13GemmUniversalIN4cute5tupleIJiiiiEEENS1_10collective13CollectiveMmaINS1_34MainloopSm90TmaGmmaWarpSpecializedILi14ENS5_IJNS4_1CILi1EEESB_SB_EEENS1_35KernelTmaWarpSpecializedCooperativeEEENS5_IJNSA_ILi384EEENSA_ILi128EEENSA_ILi16EEEEEENS_10bfloat16_tENS5_IJlSB_lEEESJ_SK_NS4_8TiledMMAINS4_8MMA_AtomIJNS4_4SM904GMMA28MMA_64x128x16_F32BF16BF16_SSILNSO_5MajorE0ELSQ_0ELNSO_7ScaleInE1ELSR_1EEEEEENS4_6LayoutINS5_IJNSA_ILi2EEESB_SB_EEENS5_IJSB_NSA_ILi0EEESX_EEEEENS5_IJNS4_10UnderscoreES10_S10_EEEEENS4_13SM90_TMA_LOADENS4_14ComposedLayoutINS4_7SwizzleILi1ELi4ELi3EEENS4_18smem_ptr_flag_bitsILi16EEENSU_INS5_IJNSA_ILi8EEESH_EEENS5_IJSH_SB_EEEEEEEvNS4_8identityES13_S1D_vS1E_EENS_8epilogue10collective6detail29Sm90TmaWarpSpecializedAdapterINS1H_15DefaultEpilogueISJ_SK_SK_NS1G_6thread17LinearCombinationISJ_Li1EffLNS1L_9ScaleType4KindE0ELNS_15FloatRoundStyleE2ESJ_EENS1_15EpilogueDefaultEEEEEvvEEEEvNT_6ParamsE:
        .type           _ZN7cutlass13device_kernelINS_4gemm6kernel13GemmUniversalIN4cute5tupleIJiiiiEEENS1_10collective13CollectiveMmaINS1_34MainloopSm90TmaGmmaWarpSpecializedILi14ENS5_IJNS4_1CILi1EEESB_SB_EEENS1_35KernelTmaWarpSpecializedCooperativeEEENS5_IJNSA_ILi384EEENSA_ILi128EEENSA_ILi16EEEEEENS_10bfloat16_tENS5_IJlSB_lEEESJ_SK_NS4_8TiledMMAINS4_8MMA_AtomIJNS4_4SM904GMMA28MMA_64x128x16_F32BF16BF16_SSILNSO_5MajorE0ELSQ_0ELNSO_7ScaleInE1ELSR_1EEEEEENS4_6LayoutINS5_IJNSA_ILi2EEESB_SB_EEENS5_IJSB_NSA_ILi0EEESX_EEEEENS5_IJNS4_10UnderscoreES10_S10_EEEEENS4_13SM90_TMA_LOADENS4_14ComposedLayoutINS4_7SwizzleILi1ELi4ELi3EEENS4_18smem_ptr_flag_bitsILi16EEENSU_INS5_IJNSA_ILi8EEESH_EEENS5_IJSH_SB_EEEEEEEvNS4_8identityES13_S1D_vS1E_EENS_8epilogue10collective6detail29Sm90TmaWarpSpecializedAdapterINS1H_15DefaultEpilogueISJ_SK_SK_NS1G_6thread17LinearCombinationISJ_Li1EffLNS1L_9ScaleType4KindE0ELNS_15FloatRoundStyleE2ESJ_EENS1_15EpilogueDefaultEEEEEvvEEEEvNT_6ParamsE,@function
        .size           _ZN7cutlass13device_kernelINS_4gemm6kernel13GemmUniversalIN4cute5tupleIJiiiiEEENS1_10collective13CollectiveMmaINS1_34MainloopSm90TmaGmmaWarpSpecializedILi14ENS5_IJNS4_1CILi1EEESB_SB_EEENS1_35KernelTmaWarpSpecializedCooperativeEEENS5_IJNSA_ILi384EEENSA_ILi128EEENSA_ILi16EEEEEENS_10bfloat16_tENS5_IJlSB_lEEESJ_SK_NS4_8TiledMMAINS4_8MMA_AtomIJNS4_4SM904GMMA28MMA_64x128x16_F32BF16BF16_SSILNSO_5MajorE0ELSQ_0ELNSO_7ScaleInE1ELSR_1EEEEEENS4_6LayoutINS5_IJNSA_ILi2EEESB_SB_EEENS5_IJSB_NSA_ILi0EEESX_EEEEENS5_IJNS4_10UnderscoreES10_S10_EEEEENS4_13SM90_TMA_LOADENS4_14ComposedLayoutINS4_7SwizzleILi1ELi4ELi3EEENS4_18smem_ptr_flag_bitsILi16EEENSU_INS5_IJNSA_ILi8EEESH_EEENS5_IJSH_SB_EEEEEEEvNS4_8identityES13_S1D_vS1E_EENS_8epilogue10collective6detail29Sm90TmaWarpSpecializedAdapterINS1H_15DefaultEpilogueISJ_SK_SK_NS1G_6thread17LinearCombinationISJ_Li1EffLNS1L_9ScaleType4KindE0ELNS_15FloatRoundStyleE2ESJ_EENS1_15EpilogueDefaultEEEEEvvEEEEvNT_6ParamsE,(.L_x_227 - _ZN7cutlass13device_kernelINS_4gemm6kernel13GemmUniversalIN4cute5tupleIJiiiiEEENS1_10collective13CollectiveMmaINS1_34MainloopSm90TmaGmmaWarpSpecializedILi14ENS5_IJNS4_1CILi1EEESB_SB_EEENS1_35KernelTmaWarpSpecializedCooperativeEEENS5_IJNSA_ILi384EEENSA_ILi128EEENSA_ILi16EEEEEENS_10bfloat16_tENS5_IJlSB_lEEESJ_SK_NS4_8TiledMMAINS4_8MMA_AtomIJNS4_4SM904GMMA28MMA_64x128x16_F32BF16BF16_SSILNSO_5MajorE0ELSQ_0ELNSO_7ScaleInE1ELSR_1EEEEEENS4_6LayoutINS5_IJNSA_ILi2EEESB_SB_EEENS5_IJSB_NSA_ILi0EEESX_EEEEENS5_IJNS4_10UnderscoreES10_S10_EEEEENS4_13SM90_TMA_LOADENS4_14ComposedLayoutINS4_7SwizzleILi1ELi4ELi3EEENS4_18smem_ptr_flag_bitsILi16EEENSU_INS5_IJNSA_ILi8EEESH_EEENS5_IJSH_SB_EEEEEEEvNS4_8identityES13_S1D_vS1E_EENS_8epilogue10collective6detail29Sm90TmaWarpSpecializedAdapterINS1H_15DefaultEpilogueISJ_SK_SK_NS1G_6thread17LinearCombinationISJ_Li1EffLNS1L_9ScaleType4KindE0ELNS_15FloatRoundStyleE2ESJ_EENS1_15EpilogueDefaultEEEEEvvEEEEvNT_6ParamsE)
        .other          _ZN7cutlass13device_kernelINS_4gemm6kernel13GemmUniversalIN4cute5tupleIJiiiiEEENS1_10collective13CollectiveMmaINS1_34MainloopSm90TmaGmmaWarpSpecializedILi14ENS5_IJNS4_1CILi1EEESB_SB_EEENS1_35KernelTmaWarpSpecializedCooperativeEEENS5_IJNSA_ILi384EEENSA_ILi128EEENSA_ILi16EEEEEENS_10bfloat16_tENS5_IJlSB_lEEESJ_SK_NS4_8TiledMMAINS4_8MMA_AtomIJNS4_4SM904GMMA28MMA_64x128x16_F32BF16BF16_SSILNSO_5MajorE0ELSQ_0ELNSO_7ScaleInE1ELSR_1EEEEEENS4_6LayoutINS5_IJNSA_ILi2EEESB_SB_EEENS5_IJSB_NSA_ILi0EEESX_EEEEENS5_IJNS4_10UnderscoreES10_S10_EEEEENS4_13SM90_TMA_LOADENS4_14ComposedLayoutINS4_7SwizzleILi1ELi4ELi3EEENS4_18smem_ptr_flag_bitsILi16EEENSU_INS5_IJNSA_ILi8EEESH_EEENS5_IJSH_SB_EEEEEEEvNS4_8identityES13_S1D_vS1E_EENS_8epilogue10collective6detail29Sm90TmaWarpSpecializedAdapterINS1H_15DefaultEpilogueISJ_SK_SK_NS1G_6thread17LinearCombinationISJ_Li1EffLNS1L_9ScaleType4KindE0ELNS_15FloatRoundStyleE2ESJ_EENS1_15EpilogueDefaultEEEEEvvEEEEvNT_6ParamsE,@"STO_CUDA_ENTRY STV_DEFAULT"
_ZN7cutlass13device_kernelINS_4gemm6kernel13GemmUniversalIN4cute5tupleIJiiiiEEENS1_10collective13CollectiveMmaINS1_34MainloopSm90TmaGmmaWarpSpecializedILi14ENS5_IJNS4_1CILi1EEESB_SB_EEENS1_35KernelTmaWarpSpecializedCooperativeEEENS5_IJNSA_ILi384EEENSA_ILi128EEENSA_ILi16EEEEEENS_10bfloat16_tENS5_IJlSB_lEEESJ_SK_NS4_8TiledMMAINS4_8MMA_AtomIJNS4_4SM904GMMA28MMA_64x128x16_F32BF16BF16_SSILNSO_5MajorE0ELSQ_0ELNSO_7ScaleInE1ELSR_1EEEEEENS4_6LayoutINS5_IJNSA_ILi2EEESB_SB_EEENS5_IJSB_NSA_ILi0EEESX_EEEEENS5_IJNS4_10UnderscoreES10_S10_EEEEENS4_13SM90_TMA_LOADENS4_14ComposedLayoutINS4_7SwizzleILi1ELi4ELi3EEENS4_18smem_ptr_flag_bitsILi16EEENSU_INS5_IJNSA_ILi8EEESH_EEENS5_IJSH_SB_EEEEEEEvNS4_8identityES13_S1D_vS1E_EENS_8epilogue10collective6detail29Sm90TmaWarpSpecializedAdapterINS1H_15DefaultEpilogueISJ_SK_SK_NS1G_6thread17LinearCombinationISJ_Li1EffLNS1L_9ScaleType4KindE0ELNS_15FloatRoundStyleE2ESJ_EENS1_15EpilogueDefaultEEEEEvvEEEEvNT_6ParamsE:
[----:B------:R-:W0:Y:S01]  /*0000*/  LDC R1, c[0x0][0x28] ;  /* 0x00000a00ff017b82 */ /* 0x000e220000000800 */
[----:B------:R-:W1:Y:S01]  /*0010*/  S2R R2, SR_TID.X ;  /* 0x0000000000027919 */ /* 0x000e620000002100 */
[----:B------:R-:W-:Y:S01]  /*0020*/  ELECT P0, URZ, PT ;  /* 0x00000000003f782f */ /* 0x000fe20003800000 */
[----:B------:R-:W-:Y:S01]  /*0030*/  BSSY B0, `(.L_x_0) ;  /* 0x0000015000007945 */ /* 0x000fe20003800000 */
[--C-:B-1----:R-:W-:Y:S02]  /*0040*/  SHF.R.U32.HI R0, RZ, 0x5, R2.reuse ;  /* 0x00000005ff007819 */ /* 0x102fe40000011602 */
[----:B------:R-:W-:-:S03]  /*0050*/  SHF.R.U32.HI R18, RZ, 0x7, R2 ;  /* 0x00000007ff127819 */ /* 0x000fc60000011602 */
[----:B------:R-:W1:Y:S04]  /*0060*/  SHFL.IDX PT, R4, R0, RZ, 0x1f ;  /* 0x00001fff00047589 */ /* 0x000e6800000e0000 */
[----:B------:R-:W2:Y:S01]  /*0070*/  SHFL.IDX PT, R3, R18, RZ, 0x1f ;  /* 0x00001fff12037589 */ /* 0x000ea200000e0000 */
[----:B-1----:R-:W-:Y:S02]  /*0080*/  R2UR UR10, R4 ;  /* 0x00000000040a72ca */ /* 0x002fe400000e0000 */
[----:B--2---:R-:W-:-:S11]  /*0090*/  R2UR UR5, R3 ;  /* 0x00000000030572ca */ /* 0x004fd600000e0000 */
[----:B------:R-:W-:Y:S02]  /*00a0*/  USHF.R.S32.HI UR4, URZ, 0x1f, UR10 ;  /* 0x0000001f3f047899 */ /* 0x000fe4000801140a */
[----:B------:R-:W-:Y:S02]  /*00b0*/  ISETP.NE.OR P0, PT, RZ, UR10, !P0 ;  /* 0x0000000aff007c0c */ /* 0x000fe4000c705670 */
[----:B------:R-:W-:-:S04]  /*00c0*/  ULEA.HI UR4, UR4, UR10, URZ, 0x2 ;  /* 0x0000000a04047291 */ /* 0x000fc8000f8f103f */
[----:B------:R-:W-:-:S04]  /*00d0*/  ULOP3.LUT UR4, UR4, 0xfffffffc, URZ, 0xc0, !UPT ;  /* 0xfffffffc04047892 */ /* 0x000fc8000f8ec03f */
[----:B------:R-:W-:-:S03]  /*00e0*/  UIADD3 UR10, UR10, -UR4, URZ ;  /* 0x800000040a0a7290 */ /* 0x000fc6000fffe03f */
[----:B0-----:R-:W-:Y:S09]  /*00f0*/  @P0 BRA `(.L_x_1) ;  /* 0x0000000000200947 */ /* 0x001ff20003800000 */
[----:B------:R-:W-:Y:S02]  /*0100*/  ULDC.64 UR6, c[0x0][0x198] ;  /* 0x0000660000067ab9 */ /* 0x000fe40000000a00 */
[----:B------:R-:W-:Y:S02]  /*0110*/  UIADD3 UR8, UP0, UR6, 0xf0, URZ ;  /* 0x000000f006087890 */ /* 0x000fe4000ff1e03f */
[----:B------:R-:W-:Y:S02]  /*0120*/  UIADD3 UR6, UP1, UR6, 0x1f0, URZ ;  /* 0x000001f006067890 */ /* 0x000fe4000ff3e03f */
[----:B------:R-:W-:Y:S02]  /*0130*/  UIADD3.X UR9, URZ, UR7, URZ, UP0, !UPT ;  /* 0x000000073f097290 */ /* 0x000fe400087fe43f */
[----:B------:R-:W-:-:S07]  /*0140*/  UIADD3.X UR7, URZ, UR7, URZ, UP1, !UPT ;  /* 0x000000073f077290 */ /* 0x000fce0008ffe43f */
[----:B------:R0:W-:Y:S02]  /*0150*/  UTMACCTL.PF [UR8] ;  /* 0x00000000080079b9 */ /* 0x0001e40008040000 */
[----:B------:R0:W-:Y:S02]  /*0160*/  UTMACCTL.PF [UR6] ;  /* 0x00000000060079b9 */ /* 0x0001e40008040000 */
[----:B0-----:R-:W-:Y:S01]  /*0170*/  NOP ;  /* 0x0000000000007918 */ /* 0x001fe20000000000 */
.L_x_1:
[----:B------:R-:W-:Y:S05]  /*0180*/  BSYNC B0 ;  /* 0x0000000000007941 */ /* 0x000fea0003800000 */
.L_x_0:
[----:B------:R-:W0:Y:S01]  /*0190*/  SHFL.IDX PT, R3, R0, RZ, 0x1f ;  /* 0x00001fff00037589 */ /* 0x000e2200000e0000 */
[----:B------:R-:W-:Y:S01]  /*01a0*/  UISETP.NE.AND UP0, UPT, UR10, 0x3, UPT ;  /* 0x000000030a00788c */ /* 0x000fe2000bf05270 */
[----:B------:R-:W-:Y:S01]  /*01b0*/  ISETP.NE.AND P1, PT, RZ, UR5, PT ;  /* 0x00000005ff007c0c */ /* 0x000fe2000bf25270 */
[----:B------:R-:W-:Y:S02]  /*01c0*/  UIADD3 UR18, UR5, -0x1, URZ ;  /* 0xffffffff05127890 */ /* 0x000fe4000fffe03f */
[----:B------:R-:W-:Y:S02]  /*01d0*/  UISETP.EQ.OR UP0, UPT, UR10, URZ, !UP0 ;  /* 0x0000003f0a00728c */ /* 0x000fe4000c702670 */
[----:B------:R-:W-:Y:S02]  /*01e0*/  UISETP.GE.U32.AND UP1, UPT, UR18, 0x2, UPT ;  /* 0x000000021200788c */ /* 0x000fe4000bf26070 */
[----:B------:R-:W-:-:S04]  /*01f0*/  UISETP.EQ.AND UP0, UPT, UR5, URZ, UP0 ;  /* 0x0000003f0500728c */ /* 0x000fc80008702270 */
[----:B------:R-:W-:-:S04]  /*0200*/  USEL UR40, URZ, 0x1, !UP0 ;  /* 0x000000013f287887 */ /* 0x000fc8000c000000 */
[----:B------:R-:W-:Y:S01]  /*0210*/  USEL UR40, UR40, 0x2, UP1 ;  /* 0x0000000228287887 */ /* 0x000fe20008800000 */
[----:B0-----:R-:W-:-:S13]  /*0220*/  ISETP.NE.AND P0, PT, R3, RZ, PT ;  /* 0x000000ff0300720c */ /* 0x001fda0003f05270 */
[----:B------:R-:W-:Y:S05]  /*0230*/  @P0 BRA `(.L_x_2) ;  /* 0x0000000000b40947 */ /* 0x000fea0003800000 */
[----:B------:R-:W-:Y:S01]  /*0240*/  ELECT P0, URZ, PT ;  /* 0x00000000003f782f */ /* 0x000fe20003800000 */
[----:B------:R-:W-:-:S12]  /*0250*/  BSSY B0, `(.L_x_2) ;  /* 0x000002b000007945 */ /* 0x000fd80003800000 */
[----:B------:R-:W-:Y:S05]  /*0260*/  @!P0 BRA `(.L_x_3) ;  /* 0x0000000000a48947 */ /* 0x000fea0003800000 */
[----:B------:R-:W0:Y:S01]  /*0270*/  S2UR UR8, SR_CgaCtaId ;  /* 0x00000000000879c3 */ /* 0x000e220000008800 */
[----:B------:R-:W-:Y:S01]  /*0280*/  UMOV UR4, 0x400 ;  /* 0x0000040000047882 */ /* 0x000fe20000000000 */
[----:B------:R-:W-:Y:S01]  /*0290*/  UMOV UR5, 0x1 ;  /* 0x0000000100057882 */ /* 0x000fe20000000000 */
[----:B------:R-:W-:Y:S02]  /*02a0*/  UMOV UR6, 0x100 ;  /* 0x0000010000067882 */ /* 0x000fe40000000000 */
[----:B------:R-:W-:-:S04]  /*02b0*/  UIADD3 UR6, -UR6, 0x100000, URZ ;  /* 0x0010000006067890 */ /* 0x000fc8000fffe13f */
[----:B------:R-:W-:Y:S02]  /*02c0*/  USHF.L.U32 UR7, UR6, 0xb, URZ ;  /* 0x0000000b06077899 */ /* 0x000fe4000800063f */
[----:B------:R-:W-:Y:S02]  /*02d0*/  USHF.L.U32 UR6, UR6, 0x1, URZ ;  /* 0x0000000106067899 */ /* 0x000fe4000800063f */
[----:B0-----:R-:W-:Y:S02]  /*02e0*/  ULEA UR8, UR8, UR4, 0x18 ;  /* 0x0000000408087291 */ /* 0x001fe4000f8ec03f */
[----:B------:R-:W-:-:S04]  /*02f0*/  UIADD3 UR4, -UR5, 0x100000, URZ ;  /* 0x0010000005047890 */ /* 0x000fc8000fffe13f */
[----:B------:R-:W-:Y:S02]  /*0300*/  USHF.L.U32 UR5, UR4, 0xb, URZ ;  /* 0x0000000b04057899 */ /* 0x000fe4000800063f */
[----:B------:R-:W-:Y:S01]  /*0310*/  USHF.L.U32 UR4, UR4, 0x1, URZ ;  /* 0x0000000104047899 */ /* 0x000fe2000800063f */
[----:B------:R-:W0:Y:S11]  /*0320*/  FENCE.VIEW.ASYNC.S ;  /* 0x00000000000073c6 */ /* 0x000e360000000000 */
[----:B0-----:R0:W1:Y:S01]  /*0330*/  SYNCS.EXCH.64 URZ, [UR8], UR4 ;  /* 0x00000004083f75b2 */ /* 0x0010620008000100 */
[----:B------:R0:W2:Y:S01]  /*0340*/  SYNCS.EXCH.64 URZ, [UR8+0x70], UR6 ;  /* 0x00007006083f75b2 */ /* 0x0000a20008000100 */
[----:B------:R0:W3:Y:S01]  /*0350*/  SYNCS.EXCH.64 URZ, [UR8+0x8], UR4 ;  /* 0x00000804083f75b2 */ /* 0x0000e20008000100 */
[----:B------:R0:W4:Y:S01]  /*0360*/  SYNCS.EXCH.64 URZ, [UR8+0x78], UR6 ;  /* 0x00007806083f75b2 */ /* 0x0001220008000100 */
[----:B------:R0:W0:Y:S01]  /*0370*/  SYNCS.EXCH.64 URZ, [UR8+0x10], UR4 ;  /* 0x00001004083f75b2 */ /* 0x0000220008000100 */
        /* <DEDUP_REMOVED lines=23> */
[----:B-1234-:R-:W-:Y:S01]  /*04f0*/  NOP ;  /* 0x0000000000007918 */ /* 0x01efe20000000000 */
.L_x_3:
[----:B0-----:R-:W-:Y:S05]  /*0500*/  BSYNC B0 ;  /* 0x0000000000007941 */ /* 0x001fea0003800000 */
.L_x_2:
[----:B------:R-:W0:Y:S01]  /*0510*/  SHFL.IDX PT, R0, R0, RZ, 0x1f ;  /* 0x00001fff00007589 */ /* 0x000e2200000e0000 */
[----:B------:R-:W-:Y:S01]  /*0520*/  ELECT P0, URZ, PT ;  /* 0x00000000003f782f */ /* 0x000fe20003800000 */
[----:B------:R-:W1:Y:S01]  /*0530*/  S2UR UR17, SR_CTAID.Y ;  /* 0x00000000001179c3 */ /* 0x000e620000002600 */
[----:B------:R-:W-:Y:S01]  /*0540*/  ULDC UR5, c[0x0][0x65c] ;  /* 0x0001970000057ab9 */ /* 0x000fe20000000800 */
[----:B------:R-:W-:Y:S01]  /*0550*/  UMOV UR12, 0x20 ;  /* 0x00000020000c7882 */ /* 0x000fe20000000000 */
[----:B------:R-:W-:Y:S01]  /*0560*/  UISETP.NE.AND UP2, UPT, UR5, 0x1, UPT ;  /* 0x000000010500788c */ /* 0x000fe2000bf45270 */
[----:B------:R-:W-:Y:S01]  /*0570*/  NOP ;  /* 0x0000000000007918 */ /* 0x000fe20000000000 */
[----:B------:R-:W-:Y:S02]  /*0580*/  NOP ;  /* 0x0000000000007918 */ /* 0x000fe40000000000 */
[----:B------:R-:W-:Y:S01]  /*0590*/  UP2UR UR46, UPR, URZ, 0x4 ;  /* 0x000000043f2e7883 */ /* 0x000fe20008000000 */
[----:B------:R-:W2:Y:S01]  /*05a0*/  S2UR UR4, SR_CTAID.X ;  /* 0x00000000000479c3 */ /* 0x000ea20000002500 */
[----:B------:R-:W-:-:S02]  /*05b0*/  PLOP3.LUT P2, PT, PT, PT, UP2, 0x80, 0x0 ;  /* 0x000000000000781c */ /* 0x000fc40003f4f028 */
[----:B------:R-:W-:Y:S02]  /*05c0*/  PLOP3.LUT P3, PT, PT, PT, UP2, 0x80, 0x0 ;  /* 0x000000000000781c */ /* 0x000fe40003f6f028 */
[----:B------:R-:W-:Y:S01]  /*05d0*/  PLOP3.LUT P4, PT, PT, PT, UP2, 0x80, 0x0 ;  /* 0x000000000000781c */ /* 0x000fe20003f8f028 */
[----:B------:R-:W-:Y:S01]  /*05e0*/  @UP2 ULDC UR14, c[0x0][0x10] ;  /* 0x00000400000e2ab9 */ /* 0x000fe20000000800 */
[----:B------:R-:W-:Y:S01]  /*05f0*/  @UP2 UMOV UR9, URZ ;  /* 0x0000003f00092c82 */ /* 0x000fe20008000000 */
[----:B------:R-:W-:Y:S01]  /*0600*/  @!UP2 ULDC UR11, c[0x0][0xc] ;  /* 0x00000300000baab9 */ /* 0x000fe20000000800 */
[----:B0-----:R-:W-:Y:S01]  /*0610*/  ISETP.NE.OR P0, PT, R0, RZ, !P0 ;  /* 0x000000ff0000720c */ /* 0x001fe20004705670 */
[----:B-1----:R-:W-:Y:S02]  /*0620*/  @UP2 UMOV UR7, UR17 ;  /* 0x0000001100072c82 */ /* 0x002fe40008000000 */
[----:B------:R-:W-:Y:S01]  /*0630*/  @UP2 UMOV UR8, UR7 ;  /* 0x0000000700082c82 */ /* 0x000fe20008000000 */
[----:B------:R-:W-:Y:S01]  /*0640*/  @!UP2 UMOV UR7, UR17 ;  /* 0x000000110007ac82 */ /* 0x000fe20008000000 */
[----:B--2---:R-:W-:-:S08]  /*0650*/  @UP2 UIMAD.WIDE.U32 UR14, UR4, UR14, UR8 ;  /* 0x0000000e040e22a5 */ /* 0x004fd0000f8e0008 */
[----:B------:R-:W-:Y:S01]  /*0660*/  VOTEU.ALL UP0, P0 ;  /* 0x00000000003f7886 */ /* 0x000fe20000000000 */
[----:B------:R-:W-:Y:S01]  /*0670*/  VOTEU.ALL UP1, P0 ;  /* 0x00000000003f7886 */ /* 0x000fe20000020000 */
[----:B------:R-:W-:-:S03]  /*0680*/  IMAD.U32 R17, RZ, RZ, UR15 ;  /* 0x0000000fff117e24 */ /* 0x000fc6000f8e00ff */
[----:B------:R-:W0:Y:S01]  /*0690*/  @!UP0 S2UR UR6, SR_CgaCtaId ;  /* 0x00000000000689c3 */ /* 0x000e220000008800 */
[----:B------:R-:W-:Y:S01]  /*06a0*/  @!UP0 UMOV UR5, 0x400 ;  /* 0x0000040000058882 */ /* 0x000fe20000000000 */
[----:B------:R-:W-:-:S04]  /*06b0*/  @!UP0 UIADD3 UR12, -UR12, 0x100000, URZ ;  /* 0x001000000c0c8890 */ /* 0x000fc8000fffe13f */
[----:B------:R-:W-:Y:S02]  /*06c0*/  @!UP0 USHF.L.U32 UR13, UR12, 0xb, URZ ;  /* 0x0000000b0c0d8899 */ /* 0x000fe4000800063f */
[----:B------:R-:W-:Y:S01]  /*06d0*/  @!UP0 USHF.L.U32 UR12, UR12, 0x1, URZ ;  /* 0x000000010c0c8899 */ /* 0x000fe2000800063f */
[----:B------:R-:W-:Y:S01]  /*06e0*/  IMAD.U32 R16, RZ, RZ, UR14 ;  /* 0x0000000eff107e24 */ /* 0x000fe2000f8e00ff */
[----:B0-----:R-:W-:Y:S01]  /*06f0*/  @!UP0 ULEA UR16, UR6, UR5, 0x18 ;  /* 0x0000000506108291 */ /* 0x001fe2000f8ec03f */
[----:B------:R-:W-:Y:S02]  /*0700*/  VOTEU.ALL UP0, P0 ;  /* 0x00000000003f7886 */ /* 0x000fe40000000000 */
[----:B------:R-:W-:Y:S01]  /*0710*/  UMOV UR5, URZ ;  /* 0x0000003f00057c82 */ /* 0x000fe20008000000 */
[----:B------:R-:W-:Y:S01]  /*0720*/  @UP2 UMOV UR6, URZ ;  /* 0x0000003f00062c82 */ /* 0x000fe20008000000 */
[----:B------:R-:W-:Y:S01]  /*0730*/  @!UP2 UIMAD.WIDE.U32 UR8, UR11, UR7, UR4 ;  /* 0x000000070b08a2a5 */ /* 0x000fe2000f8e0004 */
[----:B------:R-:W-:Y:S01]  /*0740*/  PLOP3.LUT P0, PT, PT, PT, UP2, 0x80, 0x0 ;  /* 0x000000000000781c */ /* 0x000fe20003f0f028 */
[----:B------:R-:W-:-:S04]  /*0750*/  @UP2 UIADD3 UR6, UR15, UR6, URZ ;  /* 0x000000060f062290 */ /* 0x000fc8000fffe03f */
[----:B------:R-:W-:Y:S01]  /*0760*/  IMAD.U32 R4, RZ, RZ, UR8 ;  /* 0x00000008ff047e24 */ /* 0x000fe2000f8e00ff */
[----:B------:R-:W0:Y:S02]  /*0770*/  FENCE.VIEW.ASYNC.S ;  /* 0x00000000000073c6 */ /* 0x000e240000000000 */
[----:B0-----:R0:W1:Y:S01]  /*0780*/  @!UP0 SYNCS.EXCH.64 URZ, [UR16+0xf0], UR12 ;  /* 0x0000f00c103f85b2 */ /* 0x0010620008000100 */
[----:B------:R-:W-:Y:S02]  /*0790*/  IMAD.U32 R7, RZ, RZ, UR9 ;  /* 0x00000009ff077e24 */ /* 0x000fe4000f8e00ff */
[----:B------:R-:W-:Y:S02]  /*07a0*/  @P2 IMAD.U32 R17, RZ, RZ, UR6 ;  /* 0x00000006ff112e24 */ /* 0x000fe4000f8e00ff */
[----:B------:R-:W-:Y:S02]  /*07b0*/  IMAD.U32 R5, RZ, RZ, UR9 ;  /* 0x00000009ff057e24 */ /* 0x000fe4000f8e00ff */
[----:B------:R-:W-:-:S02]  /*07c0*/  IMAD.U32 R6, RZ, RZ, UR8 ;  /* 0x00000008ff067e24 */ /* 0x000fc4000f8e00ff */
[----:B------:R-:W-:Y:S02]  /*07d0*/  @!P3 IMAD.MOV.U32 R16, RZ, RZ, R4 ;  /* 0x000000ffff10b224 */ /* 0x000fe400078e0004 */
[----:B------:R-:W-:Y:S01]  /*07e0*/  @!P4 IMAD.MOV.U32 R17, RZ, RZ, R7 ;  /* 0x000000ffff11c224 */ /* 0x000fe200078e0007 */
[----:B------:R0:W1:Y:S01]  /*07f0*/  @!UP1 SYNCS.EXCH.64 URZ, [UR16+0xf8], UR12 ;  /* 0x0000f80c103f95b2 */ /* 0x0000620008000100 */
[----:B------:R-:W-:Y:S01]  /*0800*/  NOP ;  /* 0x0000000000007918 */ /* 0x000fe20000000000 */
[----:B-1----:R-:W-:Y:S06]  /*0810*/  BAR.SYNC.DEFER_BLOCKING 0x0 ;  /* 0x0000000000007b1d */ /* 0x002fec0000010000 */
[----:B------:R-:W-:Y:S05]  /*0820*/  @!P1 BRA `(.L_x_4) ;  /* 0x000000cc00d49947 */ /* 0x000fea0003800000 */
[----:B------:R-:W-:-:S06]  /*0830*/  UISETP.GT.U32.AND UP0, UPT, UR18, 0x1, UPT ;  /* 0x000000011200788c */ /* 0x000fcc000bf04070 */
[----:B------:R-:W-:-:S13]  /*0840*/  PLOP3.LUT P0, PT, PT, PT, UP0, 0x80, 0x0 ;  /* 0x000000000000781c */ /* 0x000fda0003f0f008 */
[----:B0-----:R-:W-:Y:S05]  /*0850*/  @P0 EXIT ;  /* 0x000000000000094d */ /* 0x001fea0003800000 */
[----:B------:R-:W-:Y:S01]  /*0860*/  ULDC.64 UR8, c[0x0][0x650] ;  /* 0x0001940000087ab9 */ /* 0x000fe20000000a00 */
[----:B------:R-:W-:Y:S01]  /*0870*/  UMOV UR41, 0xffffffff ;  /* 0xffffffff00297882 */ /* 0x000fe20000000000 */
[----:B------:R-:W-:Y:S01]  /*0880*/  ISETP.GE.U32.AND P0, PT, R16, UR8, PT ;  /* 0x0000000810007c0c */ /* 0x000fe2000bf06070 */
[----:B------:R-:W-:Y:S01]  /*0890*/  UMOV UR42, 0xffffffff ;  /* 0xffffffff002a7882 */ /* 0x000fe20000000000 */
[----:B------:R-:W-:Y:S01]  /*08a0*/  UMOV UR43, 0xffffffff ;  /* 0xffffffff002b7882 */ /* 0x000fe20000000000 */
[----:B------:R-:W-:Y:S02]  /*08b0*/  PRMT R0, RZ, 0x7610, R0 ;  /* 0x00007610ff007816 */ /* 0x000fe40000000000 */
[----:B------:R-:W-:-:S13]  /*08c0*/  ISETP.GE.U32.AND.EX P0, PT, R17, UR9, PT, P0 ;  /* 0x0000000911007c0c */ /* 0x000fda000bf06100 */
[----:B------:R-:W-:Y:S05]  /*08d0*/  @P0 BRA `(.L_x_5) ;  /* 0x0000000400800947 */ /* 0x000fea0003800000 */
[----:B------:R-:W-:Y:S01]  /*08e0*/  I2FP.F32.U32 R0, UR4 ;  /* 0x0000000400007c45 */ /* 0x000fe20008201000 */
[----:B------:R-:W-:Y:S01]  /*08f0*/  ULDC.64 UR16, c[0x0][0x628] ;  /* 0x00018a0000107ab9 */ /* 0x000fe20000000a00 */
[----:B------:R-:W-:Y:S01]  /*0900*/  ULDC UR6, c[0x0][0x150] ;  /* 0x0000540000067ab9 */ /* 0x000fe20000000800 */
[----:B------:R-:W-:Y:S01]  /*0910*/  ISETP.NE.U32.AND P0, PT, RZ, UR16, PT ;  /* 0x00000010ff007c0c */ /* 0x000fe2000bf05070 */
[----:B------:R-:W-:Y:S01]  /*0920*/  ULDC UR15, c[0x0][0x630] ;  /* 0x00018c00000f7ab9 */ /* 0x000fe20000000800 */
[----:B------:R-:W-:Y:S01]  /*0930*/  FMUL R0, R0, UR6 ;  /* 0x0000000600007c20 */ /* 0x000fe20008400000 */
[----:B------:R-:W-:Y:S01]  /*0940*/  R2UR UR18, R16 ;  /* 0x00000000101272ca */ /* 0x000fe200000e0000 */
[----:B------:R-:W-:Y:S01]  /*0950*/  ULDC UR20, c[0x0][0x154] ;  /* 0x0000550000147ab9 */ /* 0x000fe20000000800 */
[----:B------:R-:W-:Y:S01]  /*0960*/  ISETP.NE.AND.EX P0, PT, RZ, UR17, PT, P0 ;  /* 0x00000011ff007c0c */ /* 0x000fe2000bf05300 */
[----:B------:R0:W1:Y:S01]  /*0970*/  F2I.U32.TRUNC.NTZ R3, R0 ;  /* 0x0000000000037305 */ /* 0x000062000020f000 */
[----:B------:R-:W-:-:S02]  /*0980*/  R2UR UR19, R17 ;  /* 0x00000000111372ca */ /* 0x000fc400000e0000 */
[----:B------:R-:W-:Y:S02]  /*0990*/  R2UR UR8, R16 ;  /* 0x00000000100872ca */ /* 0x000fe400000e0000 */
[----:B------:R-:W-:-:S07]  /*09a0*/  R2UR UR9, R17 ;  /* 0x00000000110972ca */ /* 0x000fce00000e0000 */
[----:B0-----:R-:W-:Y:S08]  /*09b0*/  @!P0 BRA `(.L_x_6) ;  /* 0x0000000000308947 */ /* 0x001ff00003800000 */
[----:B------:R-:W-:Y:S01]  /*09c0*/  R2UR UR8, R16 ;  /* 0x00000000100872ca */ /* 0x000fe200000e0000 */
[----:B------:R-:W-:Y:S01]  /*09d0*/  ULDC UR6, c[0x0][0x634] ;  /* 0x00018d0000067ab9 */ /* 0x000fe20000000800 */
[----:B------:R-:W-:-:S11]  /*09e0*/  R2UR UR14, R17 ;  /* 0x00000000110e72ca */ /* 0x000fd600000e0000 */
[----:B------:R-:W-:-:S04]  /*09f0*/  UIADD3 UR6, UP0, UR8, UR6, URZ ;  /* 0x0000000608067290 */ /* 0x000fc8000ff1e03f */
[----:B------:R-:W-:-:S04]  /*0a00*/  UIADD3.X UR14, URZ, UR14, URZ, UP0, !UPT ;  /* 0x0000000e3f0e7290 */ /* 0x000fc800087fe43f */
[----:B------:R-:W-:-:S04]  /*0a10*/  UIMAD.WIDE.U32 UR8, UR14, UR16, URZ ;  /* 0x000000100e0872a5 */ /* 0x000fc8000f8e003f */
[----:B------:R-:W-:Y:S02]  /*0a20*/  UIMAD.WIDE.U32 UR10, UP0, UR6, UR17, UR8 ;  /* 0x00000011060a72a5 */ /* 0x000fe4000f800008 */
[----:B------:R-:W-:Y:S02]  /*0a30*/  UIMAD.WIDE.U32 UR8, UR6, UR16, URZ ;  /* 0x00000010060872a5 */ /* 0x000fe4000f8e003f */
[----:B------:R-:W-:Y:S02]  /*0a40*/  UIADD3.X UR13, URZ, URZ, URZ, UP0, !UPT ;  /* 0x0000003f3f0d7290 */ /* 0x000fe400087fe43f */
[----:B------:R-:W-:Y:S01]  /*0a50*/  UIADD3 URZ, UP0, UR9, UR10, URZ ;  /* 0x0000000a093f7290 */ /* 0x000fe2000ff1e03f */
[----:B------:R-:W-:-:S03]  /*0a60*/  UMOV UR12, UR11 ;  /* 0x0000000b000c7c82 */ /* 0x000fc60008000000 */
[----:B------:R-:W-:-:S12]  /*0a70*/  UIMAD.WIDE.U32.X UR8, UR14, UR17, UR12, UP0 ;  /* 0x000000110e0872a5 */ /* 0x000fd800080e040c */
.L_x_6:
[----:B------:R-:W-:Y:S01]  /*0a80*/  USHF.R.U64 UR43, UR8, UR15, UR9 ;  /* 0x0000000f082b7299 */ /* 0x000fe20008001209 */
[----:B------:R-:W-:Y:S01]  /*0a90*/  I2FP.F32.U32 R0, UR7 ;  /* 0x0000000700007c45 */ /* 0x000fe20008201000 */
[----:B------:R-:W-:Y:S01]  /*0aa0*/  USHF.R.U32.HI UR5, URZ, UR15, UR9 ;  /* 0x0000000f3f057299 */ /* 0x000fe20008011609 */
[----:B-1----:R-:W-:Y:S01]  /*0ab0*/  R2UR UR12, R3 ;  /* 0x00000000030c72ca */ /* 0x002fe200000e0000 */
[----:B------:R-:W-:Y:S02]  /*0ac0*/  UIADD3 UR6, UP0, URZ, -UR43, URZ ;  /* 0x8000002b3f067290 */ /* 0x000fe4000ff1e03f */
[----:B------:R-:W-:Y:S01]  /*0ad0*/  FMUL R0, R0, UR20 ;  /* 0x0000001400007c20 */ /* 0x000fe20008400000 */
[----:B------:R-:W-:Y:S01]  /*0ae0*/  ULDC.64 UR8, c[0x0][0x620] ;  /* 0x0001880000087ab9 */ /* 0x000fe20000000a00 */
[----:B------:R-:W-:Y:S01]  /*0af0*/  UIADD3.X UR5, URZ, ~UR5, URZ, UP0, !UPT ;  /* 0x800000053f057290 */ /* 0x000fe200087fe43f */
[----:B------:R-:W-:Y:S01]  /*0b00*/  UMOV UR10, UR18 ;  /* 0x00000012000a7c82 */ /* 0x000fe20008000000 */
[----:B------:R-:W-:-:S02]  /*0b10*/  UMOV UR11, UR19 ;  /* 0x00000013000b7c82 */ /* 0x000fc40008000000 */
[----:B------:R-:W-:Y:S01]  /*0b20*/  UIMAD UR5, UR5, UR8, URZ ;  /* 0x00000008050572a4 */ /* 0x000fe2000f8e023f */
[----:B------:R-:W0:Y:S01]  /*0b30*/  F2I.U32.TRUNC.NTZ R0, R0 ;  /* 0x0000000000007305 */ /* 0x000e22000020f000 */
[----:B------:R-:W-:Y:S02]  /*0b40*/  UIMAD.WIDE.U32 UR10, UR6, UR8, UR10 ;  /* 0x00000008060a72a5 */ /* 0x000fe4000f8e000a */
[----:B------:R-:W-:Y:S01]  /*0b50*/  UIMAD UR6, UR6, UR9, UR5 ;  /* 0x00000009060672a4 */ /* 0x000fe2000f8e0205 */
[----:B------:R-:W-:Y:S01]  /*0b60*/  ULDC UR21, c[0x0][0x658] ;  /* 0x0001960000157ab9 */ /* 0x000fe20000000800 */
[----:B------:R-:W-:Y:S02]  /*0b70*/  UMOV UR19, 0xffffffff ;  /* 0xffffffff00137882 */ /* 0x000fe40000000000 */
[----:B------:R-:W-:Y:S01]  /*0b80*/  UIADD3 UR6, UR11, UR6, URZ ;  /* 0x000000060b067290 */ /* 0x000fe2000fffe03f */
[----:B------:R-:W-:Y:S01]  /*0b90*/  ULDC UR15, c[0x0][0x618] ;  /* 0x00018600000f7ab9 */ /* 0x000fe20000000800 */
[----:B------:R-:W-:Y:S01]  /*0ba0*/  ULDC.64 UR8, c[0x0][0x640] ;  /* 0x0001900000087ab9 */ /* 0x000fe20000000a00 */
[----:B------:R-:W-:Y:S01]  /*0bb0*/  USHF.L.U32 UR11, UR19, UR21, URZ ;  /* 0x00000015130b7299 */ /* 0x000fe2000800063f */
[----:B------:R-:W-:Y:S01]  /*0bc0*/  ISETP.NE.U32.AND P0, PT, RZ, UR8, PT ;  /* 0x00000008ff007c0c */ /* 0x000fe2000bf05070 */
[----:B------:R-:W-:-:S02]  /*0bd0*/  USHF.R.U64 UR19, UR10, UR15, UR6 ;  /* 0x0000000f0a137299 */ /* 0x000fc40008001206 */
[----:B------:R-:W-:Y:S01]  /*0be0*/  USHF.R.U32.HI UR10, URZ, UR15, UR6 ;  /* 0x0000000f3f0a7299 */ /* 0x000fe20008011606 */
[----:B0-----:R-:W-:Y:S01]  /*0bf0*/  R2UR UR14, R0 ;  /* 0x00000000000e72ca */ /* 0x001fe200000e0000 */
[----:B------:R-:W-:Y:S01]  /*0c00*/  ULDC UR17, c[0x0][0x608] ;  /* 0x0001820000117ab9 */ /* 0x000fe20000000800 */
[----:B------:R-:W-:Y:S01]  /*0c10*/  ISETP.NE.AND.EX P0, PT, RZ, UR9, PT, P0 ;  /* 0x00000009ff007c0c */ /* 0x000fe2000bf05300 */
[----:B------:R-:W-:Y:S02]  /*0c20*/  USHF.R.U64 UR23, UR19, UR17, UR10 ;  /* 0x0000001113177299 */ /* 0x000fe4000800120a */
[----:B------:R-:W-:Y:S01]  /*0c30*/  USHF.R.U32.HI UR10, URZ, UR17, UR10 ;  /* 0x000000113f0a7299 */ /* 0x000fe2000801160a */
[----:B------:R-:W-:Y:S01]  /*0c40*/  UMOV UR16, 0x1 ;  /* 0x0000000100107882 */ /* 0x000fe20000000000 */
[----:B------:R-:W-:Y:S02]  /*0c50*/  UIADD3 UR12, -UR12, URZ, URZ ;  /* 0x0000003f0c0c7290 */ /* 0x000fe4000fffe13f */
[----:B------:R-:W-:-:S02]  /*0c60*/  USHF.R.U64 UR24, UR23, UR21, UR10 ;  /* 0x0000001517187299 */ /* 0x000fc4000800120a */
[----:B------:R-:W-:Y:S01]  /*0c70*/  USHF.L.U32 UR6, UR16, UR21, URZ ;  /* 0x0000001510067299 */ /* 0x000fe2000800063f */
[----:B------:R-:W-:Y:S01]  /*0c80*/  ULDC UR13, c[0x0][0x144] ;  /* 0x00005100000d7ab9 */ /* 0x000fe20000000800 */
[----:B------:R-:W-:Y:S01]  /*0c90*/  ULDC UR5, c[0x0][0x600] ;  /* 0x0001800000057ab9 */ /* 0x000fe20000000800 */
[----:B------:R-:W-:Y:S02]  /*0ca0*/  ULOP3.LUT UR16, URZ, UR11, URZ, 0x33, !UPT ;  /* 0x0000000b3f107292 */ /* 0x000fe4000f8e333f */
[----:B------:R-:W-:Y:S02]  /*0cb0*/  USHF.R.U32.HI UR11, URZ, UR21, UR10 ;  /* 0x000000153f0b7299 */ /* 0x000fe4000801160a */
[----:B------:R-:W-:Y:S02]  /*0cc0*/  UIADD3 UR18, UR5, -0x1, URZ ;  /* 0xffffffff05127890 */ /* 0x000fe4000fffe03f */
[----:B------:R-:W-:Y:S02]  /*0cd0*/  UIADD3 UR20, -UR14, URZ, URZ ;  /* 0x0000003f0e147290 */ /* 0x000fe4000fffe13f */
[----:B------:R-:W-:Y:S01]  /*0ce0*/  UIMAD UR4, UR13, UR12, UR4 ;  /* 0x0000000c0d0472a4 */ /* 0x000fe2000f8e0204 */
[----:B------:R-:W-:Y:S01]  /*0cf0*/  ULDC UR25, c[0x0][0x148] ;  /* 0x0000520000197ab9 */ /* 0x000fe20000000800 */
[----:B------:R-:W-:Y:S01]  /*0d00*/  ULDC UR21, c[0x0][0x648] ;  /* 0x0001920000157ab9 */ /* 0x000fe20000000800 */
[----:B------:R-:W-:Y:S01]  /*0d10*/  ULDC UR22, c[0x0][0x638] ;  /* 0x00018e0000167ab9 */ /* 0x000fe20000000800 */
[----:B------:R-:W-:Y:S01]  /*0d20*/  UMOV UR10, UR24 ;  /* 0x00000018000a7c82 */ /* 0x000fe20008000000 */
[----:B------:R-:W-:Y:S07]  /*0d30*/  @!P0 BRA `(.L_x_7) ;  /* 0x0000000000308947 */ /* 0x000fee0003800000 */
[----:B------:R-:W-:Y:S02]  /*0d40*/  ULDC UR14, c[0x0][0x64c] ;  /* 0x00019300000e7ab9 */ /* 0x000fe40000000800 */
        /* <DEDUP_REMOVED lines=8> */
[----:B------:R-:W-:-:S07]  /*0dd0*/  UIMAD.WIDE.U32.X UR8, UR17, UR9, UR14, UP0 ;  /* 0x00000009110872a5 */ /* 0x000fce00080e040e */
[----:B------:R-:W-:Y:S01]  /*0de0*/  UMOV UR10, UR8 ;  /* 0x00000008000a7c82 */ /* 0x000fe20008000000 */
[----:B------:R-:W-:-:S05]  /*0df0*/  UMOV UR11, UR9 ;  /* 0x00000009000b7c82 */ /* 0x000fca0008000000 */
.L_x_7:
[----:B------:R-:W-:Y:S01]  /*0e00*/  UISETP.NE.AND UP0, UPT, UR46, URZ, UPT ;  /* 0x0000003f2e00728c */ /* 0x000fe2000bf05270 */
[----:B------:R-:W-:Y:S01]  /*0e10*/  IMAD.MOV.U32 R0, RZ, RZ, 0x1 ;  /* 0x00000001ff007424 */ /* 0x000fe200078e00ff */
[----:B------:R-:W-:Y:S02]  /*0e20*/  USHF.R.U64 UR8, UR10, UR21, UR11 ;  /* 0x000000150a087299 */ /* 0x000fe4000800120b */
[----:B------:R-:W-:Y:S02]  /*0e30*/  ULOP3.LUT UR16, UR23, UR16, URZ, 0xc0, !UPT ;  /* 0x0000001017107292 */ /* 0x000fe4000f8ec03f */
[----:B------:R-:W-:Y:S02]  /*0e40*/  ULOP3.LUT UR18, UR19, UR18, URZ, 0xc0, !UPT ;  /* 0x0000001213127292 */ /* 0x000fe4000f8ec03f */
[----:B------:R-:W-:-:S03]  /*0e50*/  UIMAD UR16, UR6, UR8, UR16 ;  /* 0x00000008061072a4 */ /* 0x000fc6000f8e0210 */
[----:B------:R-:W-:Y:S02]  /*0e60*/  @UP0 UIMAD UR4, UR25, UR20, UR7 ;  /* 0x00000014190402a4 */ /* 0x000fe4000f8e0207 */
[----:B------:R-:W-:-:S04]  /*0e70*/  UIADD3 UR7, -UR8, URZ, URZ ;  /* 0x0000003f08077290 */ /* 0x000fc8000fffe13f */
[----:B------:R-:W-:-:S03]  /*0e80*/  UIMAD UR6, UR7, UR22, UR24 ;  /* 0x00000016070672a4 */ /* 0x000fc6000f8e0218 */
[----:B------:R-:W-:Y:S01]  /*0e90*/  ULDC UR7, c[0x0][0x610] ;  /* 0x0001840000077ab9 */ /* 0x000fe20000000800 */
[----:B------:R-:W-:Y:S02]  /*0ea0*/  UIMAD UR6, UR6, UR5, UR18 ;  /* 0x00000005060672a4 */ /* 0x000fe4000f8e0212 */
[----:B------:R-:W-:-:S04]  /*0eb0*/  UIMAD UR4, UR16, UR7, UR4 ;  /* 0x00000007100472a4 */ /* 0x000fc8000f8e0204 */
[----:B------:R-:W-:Y:S02]  /*0ec0*/  USEL UR42, UR6, UR4, !UP0 ;  /* 0x00000004062a7287 */ /* 0x000fe4000c000000 */
[----:B------:R-:W-:-:S12]  /*0ed0*/  USEL UR41, UR4, UR6, !UP0 ;  /* 0x0000000604297287 */ /* 0x000fd8000c000000 */
.L_x_5:
[----:B------:R-:W-:-:S08]  /*0ee0*/  NOP ;  /* 0x0000000000007918 */ /* 0x000fd00000000000 */
[----:B------:R-:W0:Y:S02]  /*0ef0*/  USETMAXREG.TRY_ALLOC.CTAPOOL UP0, 0xe8 ;  /* 0x000000e8000079c8 */ /* 0x000e240008000600 */
[----:B0-----:R-:W-:-:S13]  /*0f00*/  PLOP3.LUT P0, PT, PT, PT, UP0, 0x80, 0x0 ;  /* 0x000000000000781c */ /* 0x001fda0003f0f008 */
[----:B------:R-:W-:Y:S05]  /*0f10*/  @!P0 BRA `(.L_x_5) ;  /* 0xfffffffc00f08947 */ /* 0x000fea000383ffff */
[----:B------:R-:W-:Y:S01]  /*0f20*/  ULDC.64 UR4, c[0x0][0x598] ;  /* 0x0001660000047ab9 */ /* 0x000fe20000000a00 */
[----:B------:R-:W-:Y:S01]  /*0f30*/  ULDC.64 UR36, c[0x0][0x208] ;  /* 0x0000820000247ab9 */ /* 0x000fe20000000a00 */
[----:B------:R-:W-:-:S04]  /*0f40*/  ISETP.NE.U32.AND P0, PT, RZ, UR4, PT ;  /* 0x00000004ff007c0c */ /* 0x000fc8000bf05070 */
[----:B------:R-:W-:-:S13]  /*0f50*/  ISETP.NE.AND.EX P0, PT, RZ, UR5, PT, P0 ;  /* 0x00000005ff007c0c */ /* 0x000fda000bf05300 */
[----:B------:R-:W-:Y:S05]  /*0f60*/  @!P0 BRA `(.L_x_8) ;  /* 0x00000000001c8947 */ /* 0x000fea0003800000 */
[----:B------:R-:W0:Y:S02]  /*0f70*/  LDC.64 R4, c[0x0][0x598] ;  /* 0x00016600ff047b82 */ /* 0x000e240000000a00 */
[----:B0-----:R-:W2:Y:S02]  /*0f80*/  LDG.E.64 R4, desc[UR36][R4.64] ;  /* 0x0000002404047981 */ /* 0x001ea4000c1e1b00 */
[----:B--2---:R-:W-:-:S04]  /*0f90*/  ISETP.NE.U32.AND P0, PT, R4, RZ, PT ;  /* 0x000000ff0400720c */ /* 0x004fc80003f05070 */
[----:B------:R-:W-:-:S13]  /*0fa0*/  ISETP.NE.AND.EX P0, PT, R5, RZ, PT, P0 ;  /* 0x000000ff0500720c */ /* 0x000fda0003f05300 */
[----:B------:R-:W-:Y:S05]  /*0fb0*/  @!P0 BRA `(.L_x_8) ;  /* 0x0000000000088947 */ /* 0x000fea0003800000 */
[----:B------:R0:W5:Y:S01]  /*0fc0*/  LD.E R22, desc[UR36][R4.64] ;  /* 0x0000002404167980 */ /* 0x000162000c101900 */
[----:B------:R-:W-:Y:S05]  /*0fd0*/  BRA `(.L_x_9) ;  /* 0x0000000000247947 */ /* 0x000fea0003800000 */
.L_x_8:
[----:B------:R-:W-:Y:S02]  /*0fe0*/  ULDC.64 UR4, c[0x0][0x588] ;  /* 0x0001620000047ab9 */ /* 0x000fe40000000a00 */
[----:B------:R-:W-:-:S04]  /*0ff0*/  ISETP.NE.U32.AND P0, PT, RZ, UR4, PT ;  /* 0x00000004ff007c0c */ /* 0x000fc8000bf05070 */
[----:B------:R-:W-:-:S13]  /*1000*/  ISETP.NE.AND.EX P0, PT, RZ, UR5, PT, P0 ;  /* 0x00000005ff007c0c */ /* 0x000fda000bf05300 */
[----:B------:R-:W-:Y:S05]  /*1010*/  @!P0 BRA `(.L_x_10) ;  /* 0x00000000000c8947 */ /* 0x000fea0003800000 */
[----:B------:R-:W0:Y:S02]  /*1020*/  LDC.64 R22, c[0x0][0x588] ;  /* 0x00016200ff167b82 */ /* 0x000e240000000a00 */
[----:B0-----:R1:W5:Y:S01]  /*1030*/  LDG.E R22, desc[UR36][R22.64] ;  /* 0x0000002416167981 */ /* 0x001362000c1e1900 */
[----:B------:R-:W-:Y:S05]  /*1040*/  BRA `(.L_x_9) ;  /* 0x0000000000087947 */ /* 0x000fea0003800000 */
.L_x_10:
[----:B------:R-:W-:Y:S02]  /*1050*/  ULDC UR4, c[0x0][0x580] ;  /* 0x0001600000047ab9 */ /* 0x000fe40000000800 */
[----:B------:R-:W-:-:S07]  /*1060*/  IMAD.U32 R22, RZ, RZ, UR4 ;  /* 0x00000004ff167e24 */ /* 0x000fce000f8e00ff */
.L_x_9:
[----:B------:R-:W-:Y:S02]  /*1070*/  ULDC.64 UR4, c[0x0][0x5a0] ;  /* 0x0001680000047ab9 */ /* 0x000fe40000000a00 */
[----:B------:R-:W-:-:S04]  /*1080*/  ISETP.NE.U32.AND P0, PT, RZ, UR4, PT ;  /* 0x00000004ff007c0c */ /* 0x000fc8000bf05070 */
[----:B------:R-:W-:-:S13]  /*1090*/  ISETP.NE.AND.EX P0, PT, RZ, UR5, PT, P0 ;  /* 0x00000005ff007c0c */ /* 0x000fda000bf05300 */
[----:B------:R-:W-:Y:S05]  /*10a0*/  @!P0 BRA `(.L_x_11) ;  /* 0x00000000001c8947 */ /* 0x000fea0003800000 */
[----:B0-----:R-:W0:Y:S02]  /*10b0*/  LDC.64 R4, c[0x0][0x5a0] ;  /* 0x00016800ff047b82 */ /* 0x001e240000000a00 */
[----:B0-----:R-:W2:Y:S02]  /*10c0*/  LDG.E.64 R4, desc[UR36][R4.64] ;  /* 0x0000002404047981 */ /* 0x001ea4000c1e1b00 */
[----:B--2---:R-:W-:-:S04]  /*10d0*/  ISETP.NE.U32.AND P0, PT, R4, RZ, PT ;  /* 0x000000ff0400720c */ /* 0x004fc80003f05070 */
[----:B------:R-:W-:-:S13]  /*10e0*/  ISETP.NE.AND.EX P0, PT, R5, RZ, PT, P0 ;  /* 0x000000ff0500720c */ /* 0x000fda0003f05300 */
[----:B------:R-:W-:Y:S05]  /*10f0*/  @!P0 BRA `(.L_x_11) ;  /* 0x0000000000088947 */ /* 0x000fea0003800000 */
[----:B------:R0:W5:Y:S01]  /*1100*/  LD.E R19, desc[UR36][R4.64] ;  /* 0x0000002404137980 */ /* 0x000162000c101900 */
[----:B------:R-:W-:Y:S05]  /*1110*/  BRA `(.L_x_12) ;  /* 0x0000000000247947 */ /* 0x000fea0003800000 */
.L_x_11:
[----:B------:R-:W-:Y:S02]  /*1120*/  ULDC.64 UR4, c[0x0][0x590] ;  /* 0x0001640000047ab9 */ /* 0x000fe40000000a00 */
[----:B------:R-:W-:-:S04]  /*1130*/  ISETP.NE.U32.AND P0, PT, RZ, UR4, PT ;  /* 0x00000004ff007c0c */ /* 0x000fc8000bf05070 */
[----:B------:R-:W-:-:S13]  /*1140*/  ISETP.NE.AND.EX P0, PT, RZ, UR5, PT, P0 ;  /* 0x00000005ff007c0c */ /* 0x000fda000bf05300 */
[----:B------:R-:W-:Y:S05]  /*1150*/  @!P0 BRA `(.L_x_13) ;  /* 0x00000000000c8947 */ /* 0x000fea0003800000 */
[----:B0-----:R-:W0:Y:S02]  /*1160*/  LDC.64 R4, c[0x0][0x590] ;  /* 0x00016400ff047b82 */ /* 0x001e240000000a00 */
[----:B0-----:R2:W5:Y:S01]  /*1170*/  LDG.E R19, desc[UR36][R4.64] ;  /* 0x0000002404137981 */ /* 0x001562000c1e1900 */
[----:B------:R-:W-:Y:S05]  /*1180*/  BRA `(.L_x_12) ;  /* 0x0000000000087947 */ /* 0x000fea0003800000 */
.L_x_13:
[----:B------:R-:W-:Y:S02]  /*1190*/  ULDC UR4, c[0x0][0x584] ;  /* 0x0001610000047ab9 */ /* 0x000fe40000000800 */
[----:B------:R-:W-:-:S07]  /*11a0*/  IMAD.U32 R19, RZ, RZ, UR4 ;  /* 0x00000004ff137e24 */ /* 0x000fce000f8e00ff */
.L_x_12:
[----:B------:R-:W-:-:S13]  /*11b0*/  LOP3.LUT P0, RZ, R0, 0xff, RZ, 0xc0, !PT ;  /* 0x000000ff00ff7812 */ /* 0x000fda000780c0ff */
[----:B------:R-:W-:Y:S05]  /*11c0*/  @!P0 EXIT ;  /* 0x000000000000894d */ /* 0x000fea0003800000 */
[----:B------:R-:W-:Y:S01]  /*11d0*/  ULDC UR4, c[0x0][0x28c] ;  /* 0x0000a30000047ab9 */ /* 0x000fe20000000800 */
[----:B------:R-:W-:Y:S01]  /*11e0*/  UMOV UR38, URZ ;  /* 0x0000003f00267c82 */ /* 0x000fe20008000000 */
[----:B------:R-:W-:Y:S01]  /*11f0*/  UIADD3 UR4, UR4, 0xf, URZ ;  /* 0x0000000f04047890 */ /* 0x000fe2000fffe03f */
[----:B------:R-:W-:-:S03]  /*1200*/  UMOV UR39, URZ ;  /* 0x0000003f00277c82 */ /* 0x000fc60008000000 */
[----:B------:R-:W-:-:S04]  /*1210*/  USHF.R.S32.HI UR5, URZ, 0x1f, UR4 ;  /* 0x0000001f3f057899 */ /* 0x000fc80008011404 */
[----:B------:R-:W-:-:S04]  /*1220*/  ULEA.HI UR5, UR5, UR4, URZ, 0x4 ;  /* 0x0000000405057291 */ /* 0x000fc8000f8f203f */
[----:B------:R-:W-:-:S12]  /*1230*/  USHF.R.S32.HI UR44, URZ, 0x4, UR5 ;  /* 0x000000043f2c7899 */ /* 0x000fd80008011405 */
.L_x_171:
[----:B------:R-:W-:Y:S01]  /*1240*/  LOP3.LUT R0, R2, 0x80, RZ, 0xc0, !PT ;  /* 0x0000008002007812 */ /* 0x000fe200078ec0ff */
[----:B---3--:R-:W3:Y:S01]  /*1250*/  S2UR UR6, SR_CgaCtaId ;  /* 0x00000000000679c3 */ /* 0x008ee20000008800 */
[----:B------:R-:W-:Y:S02]  /*1260*/  UMOV UR45, 0x400 ;  /* 0x00000400002d7882 */ /* 0x000fe40000000000 */
[----:B------:R-:W-:-:S06]  /*1270*/  SHF.R.U32.HI R0, RZ, 0x7, R0 ;  /* 0x00000007ff007819 */ /* 0x000fcc0000011600 */
[----:B----4-:R-:W4:Y:S01]  /*1280*/  SHFL.IDX PT, R0, R0, RZ, 0x1f ;  /* 0x00001fff00007589 */ /* 0x010f2200000e0000 */
[----:B---3--:R-:W-:Y:S01]  /*1290*/  ULEA UR45, UR6, UR45, 0x18 ;  /* 0x0000002d062d7291 */ /* 0x008fe2000f8ec03f */
[----:B----4-:R-:W-:-:S13]  /*12a0*/  R2UR UR4, R0 ;  /* 0x00000000000472ca */ /* 0x010fda00000e0000 */
[----:B------:R-:W-:-:S04]  /*12b0*/  ULEA.HI UR5, UR4, UR4, URZ, 0x1 ;  /* 0x0000000404057291 */ /* 0x000fc8000f8f083f */
[----:B------:R-:W-:-:S04]  /*12c0*/  ULOP3.LUT UR5, UR5, 0x1ffffe, URZ, 0xc0, !UPT ;  /* 0x001ffffe05057892 */ /* 0x000fc8000f8ec03f */
[----:B------:R-:W-:-:S03]  /*12d0*/  UIADD3 UR5, UR4, -UR5, URZ ;  /* 0x8000000504057290 */ /* 0x000fc6000fffe03f */
[----:B------:R-:W-:Y:S01]  /*12e0*/  ULDC UR4, c[0x0][0x28c] ;  /* 0x0000a30000047ab9 */ /* 0x000fe20000000800 */
[----:B------:R-:W-:Y:S01]  /*12f0*/  ULEA UR5, UR5, UR45, 0xb ;  /* 0x0000002d05057291 */ /* 0x000fe2000f8e583f */
[----:B------:R-:W-:-:S03]  /*1300*/  ISETP.LT.AND P0, PT, RZ, UR4, PT ;  /* 0x00000004ff007c0c */ /* 0x000fc6000bf01270 */
[----:B------:R-:W-:-:S04]  /*1310*/  UIADD3 UR5, UR5, 0x200, URZ ;  /* 0x0000020005057890 */ /* 0x000fc8000fffe03f */
[----:B------:R-:W-:-:S04]  /*1320*/  USHF.R.U32.HI UR5, URZ, 0x4, UR5 ;  /* 0x000000043f057899 */ /* 0x000fc80008011605 */
[----:B------:R-:W-:Y:S02]  /*1330*/  ULOP3.LUT UR47, UR5, 0x3fff, URZ, 0xc0, !UPT ;  /* 0x00003fff052f7892 */ /* 0x000fe4000f8ec03f */
[----:B-12--5:R-:W-:Y:S10]  /*1340*/  @P0 BRA `(.L_x_14) ;  /* 0x0000000000400947 */ /* 0x026ff40003800000 */
[----:B------:R-:W-:Y:S01]  /*1350*/  MOV R0, 0x0 ;  /* 0x0000000000007802 */ /* 0x000fe20000000f00 */
[----:B------:R-:W-:Y:S01]  /*1360*/  ULDC.64 UR4, c[0x4][0x68] ;  /* 0x01001a0000047ab9 */ /* 0x000fe20000000a00 */
[----:B------:R-:W-:Y:S01]  /*1370*/  ULDC.64 UR6, c[0x4][0x8] ;  /* 0x0100020000067ab9 */ /* 0x000fe20000000a00 */
[----:B0-2---:R-:W-:Y:S01]  /*1380*/  IMAD.U32 R4, RZ, RZ, UR4 ;  /* 0x00000004ff047e24 */ /* 0x005fe2000f8e00ff */
[----:B------:R0:W2:Y:S01]  /*1390*/  LDC.64 R14, c[0x4][R0] ;  /* 0x01000000000e7b82 */ /* 0x0000a20000000a00 */
[----:B------:R-:W-:Y:S01]  /*13a0*/  IMAD.U32 R5, RZ, RZ, UR5 ;  /* 0x00000005ff057e24 */ /* 0x000fe2000f8e00ff */
[----:B------:R-:W-:Y:S01]  /*13b0*/  ULDC.64 UR4, c[0x4][0x70] ;  /* 0x01001c0000047ab9 */ /* 0x000fe20000000a00 */
[----:B------:R-:W-:Y:S02]  /*13c0*/  IMAD.U32 R10, RZ, RZ, UR6 ;  /* 0x00000006ff0a7e24 */ /* 0x000fe4000f8e00ff */
[----:B------:R-:W-:Y:S02]  /*13d0*/  IMAD.U32 R6, RZ, RZ, UR4 ;  /* 0x00000004ff067e24 */ /* 0x000fe4000f8e00ff */
[----:B------:R-:W-:-:S02]  /*13e0*/  IMAD.U32 R7, RZ, RZ, UR5 ;  /* 0x00000005ff077e24 */ /* 0x000fc4000f8e00ff */
[----:B------:R-:W-:Y:S02]  /*13f0*/  IMAD.U32 R11, RZ, RZ, UR7 ;  /* 0x00000007ff0b7e24 */ /* 0x000fe4000f8e00ff */
[----:B------:R-:W-:Y:S02]  /*1400*/  IMAD.MOV.U32 R8, RZ, RZ, 0x1e1 ;  /* 0x000001e1ff087424 */ /* 0x000fe400078e00ff */
[----:B------:R-:W-:Y:S02]  /*1410*/  IMAD.MOV.U32 R12, RZ, RZ, 0x1 ;  /* 0x00000001ff0c7424 */ /* 0x000fe400078e00ff */
[----:B0-----:R-:W-:-:S07]  /*1420*/  IMAD.MOV.U32 R13, RZ, RZ, RZ ;  /* 0x000000ffff0d7224 */ /* 0x001fce00078e00ff */
[----:B------:R-:W-:-:S07]  /*1430*/  LEPC R20, `(.L_x_14) ;  /* 0x000000001014794e */ /* 0x000fce0000000000 */
[----:B-12--5:R-:W-:Y:S05]  /*1440*/  CALL.ABS.NOINC R14 ;  /* 0x000000000e007343 */ /* 0x026fea0003c00000 */
.L_x_14:
[----:B------:R-:W-:-:S06]  /*1450*/  ULOP3.LUT UR4, UR40, 0x1, URZ, 0xfc, !UPT ;  /* 0x0000000128047892 */ /* 0x000fcc000f8efc3f */
[----:B------:R-:W-:-:S05]  /*1460*/  IMAD.U32 R0, RZ, RZ, UR4 ;  /* 0x00000004ff007e24 */ /* 0x000fca000f8e00ff */
[----:B------:R-:W-:-:S13]  /*1470*/  ISETP.NE.AND P0, PT, R0, 0x3, PT ;  /* 0x000000030000780c */ /* 0x000fda0003f05270 */
[----:B------:R-:W-:Y:S05]  /*1480*/  @!P0 BRA `(.L_x_15) ;  /* 0x0000000000048947 */ /* 0x000fea0003800000 */
[----:B------:R-:W-:Y:S01]  /*1490*/  BPT.TRAP 0x1 ;  /* 0x000000040000795c */ /* 0x000fe20000300000 */
.L_x_15:
[----:B------:R-:W-:Y:S02]  /*14a0*/  IMAD.U32 R3, RZ, RZ, UR39 ;  /* 0x00000027ff037e24 */ /* 0x000fe4000f8e00ff */
[----:B------:R-:W-:-:S03]  /*14b0*/  IMAD.U32 R0, RZ, RZ, UR38 ;  /* 0x00000026ff007e24 */ /* 0x000fc6000f8e00ff */
[----:B------:R-:W-:Y:S02]  /*14c0*/  LEA R3, R3, UR45, 0x3 ;  /* 0x0000002d03037c11 */ /* 0x000fe4000f8e18ff */
[----:B------:R-:W-:-:S04]  /*14d0*/  SHF.L.U32 R0, R0, 0x1f, RZ ;  /* 0x0000001f00007819 */ /* 0x000fc800000006ff */
[----:B------:R3:W4:Y:S01]  /*14e0*/  SYNCS.PHASECHK.TRANS64.TRYWAIT P1, [R3+URZ], R0 ;  /* 0x00000000030075a7 */ /* 0x000722000802017f */
[----:B------:R-:W-:Y:S05]  /*14f0*/  @!P0 BRA `(.L_x_16) ;  /* 0x0000000000048947 */ /* 0x000fea0003800000 */
[----:B------:R-:W-:Y:S01]  /*1500*/  BPT.TRAP 0x1 ;  /* 0x000000040000795c */ /* 0x000fe20000300000 */
.L_x_16:
[----:B----4-:R-:W-:Y:S05]  /*1510*/  @P1 BRA `(.L_x_17) ;  /* 0x0000000000081947 */ /* 0x010fea0003800000 */
[----:B------:R-:W4:Y:S02]  /*1520*/  SYNCS.PHASECHK.TRANS64.TRYWAIT P1, [R3+URZ], R0 ;  /* 0x00000000030075a7 */ /* 0x000f24000802017f */
[----:B----4-:R-:W-:Y:S05]  /*1530*/  @!P1 BRA `(.L_x_18) ;  /* 0x000000dc00d49947 */ /* 0x010fea0003800000 */
.L_x_17:
[----:B------:R-:W-:-:S04]  /*1540*/  UISETP.LT.AND UP0, UPT, UR44, 0x1, UPT ;  /* 0x000000012c00788c */ /* 0x000fc8000bf01270 */
[----:B------:R-:W-:-:S06]  /*1550*/  USEL UR4, UR44, 0x1, UP0 ;  /* 0x000000012c047887 */ /* 0x000fcc0008000000 */
[----:B---34-:R-:W-:Y:S01]  /*1560*/  IMAD.U32 R0, RZ, RZ, UR4 ;  /* 0x00000004ff007e24 */ /* 0x018fe2000f8e00ff */
[----:B------:R-:W-:Y:S05]  /*1570*/  WARPSYNC.ALL ;  /* 0x0000000000007948 */ /* 0x000fea0003800000 */
[----:B------:R-:W-:-:S04]  /*1580*/  IADD3 R0, -R0, UR44, RZ ;  /* 0x0000002c00007c10 */ /* 0x000fc8000fffe1ff */
[----:B------:R-:W-:Y:S01]  /*1590*/  ISETP.GE.AND P1, PT, R0, 0x1, PT ;  /* 0x000000010000780c */ /* 0x000fe20003f26270 */
[----:B------:R-:W-:Y:S01]  /*15a0*/  UIADD3 UR4, UR45, 0x2a200, URZ ;  /* 0x0002a2002d047890 */ /* 0x000fe2000fffe03f */
[----:B------:R-:W-:Y:S01]  /*15b0*/  WARPGROUP.ARRIVE ;  /* 0x00000000000079c5 */ /* 0x000fe20000000000 */
[----:B------:R-:W-:Y:S02]  /*15c0*/  ULOP3.LUT UR47, UR47, 0x10000, URZ, 0xfc, !UPT ;  /* 0x000100002f2f7892 */ /* 0x000fe4000f8efc3f */
[----:B------:R-:W-:Y:S02]  /*15d0*/  USHF.R.U32.HI UR4, URZ, 0x4, UR4 ;  /* 0x000000043f047899 */ /* 0x000fe40008011604 */
[----:B------:R-:W-:Y:S02]  /*15e0*/  UIMAD UR8, UR39, 0x300, UR47 ;  /* 0x00000300270878a4 */ /* 0x000fe4000f8e022f */
[----:B------:R-:W-:Y:S01]  /*15f0*/  ULOP3.LUT UR4, UR4, 0x3fff, URZ, 0xc0, !UPT ;  /* 0x00003fff04047892 */ /* 0x000fe2000f8ec03f */
[----:B------:R-:W-:Y:S01]  /*1600*/  UMOV UR5, 0xc0000010 ;  /* 0xc000001000057882 */ /* 0x000fe20000000000 */
[----:B------:R-:W-:-:S02]  /*1610*/  UMOV UR7, 0xc0000010 ;  /* 0xc000001000077882 */ /* 0x000fc40000000000 */
[----:B------:R-:W-:-:S03]  /*1620*/  ULOP3.LUT UR11, UR4, 0x10000, URZ, 0xfc, !UPT ;  /* 0x00010000040b7892 */ /* 0x000fc6000f8efc3f */
[----:B------:R-:W-:Y:S01]  /*1630*/  UMOV UR4, UR8 ;  /* 0x0000000800047c82 */ /* 0x000fe20008000000 */
[----:B------:R-:W-:-:S09]  /*1640*/  ULEA UR6, UR39, UR11, 0x8 ;  /* 0x0000000b27067291 */ /* 0x000fd2000f8e403f */
[----:B------:R-:W-:Y:S01]  /*1650*/  HGMMA.64x128x16.F32.BF16 R152, gdesc[UR4], RZ, !UPT, gsb0 ;  /* 0x01e00000049879f0 */ /* 0x000fe2000c0018ff */
[----:B------:R-:W-:Y:S01]  /*1660*/  UIADD3 UR4, UR8, 0x100, URZ ;  /* 0x0000010008047890 */ /* 0x000fe2000fffe03f */
[----:B------:R-:W-:Y:S01]  /*1670*/  UMOV UR5, 0xc0000010 ;  /* 0xc000001000057882 */ /* 0x000fe20000000000 */
[----:B------:R-:W-:Y:S02]  /*1680*/  WARPGROUP.DEPBAR.LE gsb0, 0x0 ;  /* 0x00008000000079c5 */ /* 0x000fe40000010000 */
[----:B------:R-:W-:-:S07]  /*1690*/  WARPGROUP.ARRIVE ;  /* 0x00000000000079c5 */ /* 0x000fce0000000000 */
[----:B------:R-:W-:Y:S01]  /*16a0*/  HGMMA.64x128x16.F32.BF16 R88, gdesc[UR4], RZ, !UPT, gsb0 ;  /* 0x01e00000045879f0 */ /* 0x000fe2000c0018ff */
[----:B------:R-:W-:Y:S01]  /*16b0*/  UIADD3 UR4, UR8, 0x200, URZ ;  /* 0x0000020008047890 */ /* 0x000fe2000fffe03f */
[----:B------:R-:W-:Y:S01]  /*16c0*/  UMOV UR5, 0xc0000010 ;  /* 0xc000001000057882 */ /* 0x000fe20000000000 */
[----:B------:R-:W-:Y:S02]  /*16d0*/  WARPGROUP.DEPBAR.LE gsb0, 0x0 ;  /* 0x00008000000079c5 */ /* 0x000fe40000010000 */
[----:B------:R-:W-:-:S07]  /*16e0*/  WARPGROUP.ARRIVE ;  /* 0x00000000000079c5 */ /* 0x000fce0000000000 */
[----:B------:R-:W-:Y:S03]  /*16f0*/  HGMMA.64x128x16.F32.BF16 R24, gdesc[UR4], RZ, !UPT, gsb0 ;  /* 0x01e00000041879f0 */ /* 0x000fe6000c0018ff */
[----:B------:R-:W-:Y:S02]  /*1700*/  WARPGROUP.DEPBAR.LE gsb0, 0x0 ;  /* 0x00008000000079c5 */ /* 0x000fe40000010000 */
[----:B------:R-:W-:Y:S05]  /*1710*/  @!P1 BRA `(.L_x_19) ;  /* 0x0000000000e49947 */ /* 0x000fea0003800000 */
[----:B------:R-:W-:Y:S01]  /*1720*/  UIADD3 UR4, UR39, 0x1, URZ ;  /* 0x0000000127047890 */ /* 0x000fe2000fffe03f */
[----:B------:R-:W-:Y:S01]  /*1730*/  IMAD.MOV.U32 R3, RZ, RZ, R0 ;  /* 0x000000ffff037224 */ /* 0x000fe200078e0000 */
[----:B------:R-:W-:Y:S02]  /*1740*/  UMOV UR9, UR39 ;  /* 0x0000002700097c82 */ /* 0x000fe40008000000 */
[----:B------:R-:W-:-:S04]  /*1750*/  UISETP.NE.AND UP0, UPT, UR4, 0xe, UPT ;  /* 0x0000000e0400788c */ /* 0x000fc8000bf05270 */
[----:B------:R-:W-:Y:S02]  /*1760*/  USEL UR5, URZ, 0x1, UP0 ;  /* 0x000000013f057887 */ /* 0x000fe40008000000 */
[----:B------:R-:W-:Y:S02]  /*1770*/  USEL UR8, UR4, URZ, UP0 ;  /* 0x0000003f04087287 */ /* 0x000fe40008000000 */
[----:B------:R-:W-:-:S06]  /*1780*/  ULOP3.LUT UR5, UR38, UR5, URZ, 0x3c, !UPT ;  /* 0x0000000526057292 */ /* 0x000fcc000f8e3c3f */
[----:B------:R-:W-:-:S07]  /*1790*/  IMAD.U32 R6, RZ, RZ, UR5 ;  /* 0x00000005ff067e24 */ /* 0x000fce000f8e00ff */
.L_x_26:
[----:B------:R-:W-:Y:S05]  /*17a0*/  @!P0 BRA `(.L_x_20) ;  /* 0x0000000000048947 */ /* 0x000fea0003800000 */
[----:B------:R-:W-:Y:S01]  /*17b0*/  BPT.TRAP 0x1 ;  /* 0x000000040000795c */ /* 0x000fe20000300000 */
.L_x_20:
[----:B------:R-:W-:Y:S01]  /*17c0*/  ULEA UR4, UR8, UR45, 0x3 ;  /* 0x0000002d08047291 */ /* 0x000fe2000f8e183f */
[----:B0-2---:R-:W-:-:S08]  /*17d0*/  SHF.L.U32 R4, R6, 0x1f, RZ ;  /* 0x0000001f06047819 */ /* 0x005fd000000006ff */
[----:B------:R0:W2:Y:S01]  /*17e0*/  SYNCS.PHASECHK.TRANS64.TRYWAIT P1, [UR4], R4 ;  /* 0x00000004ff0075a7 */ /* 0x0000a20008020144 */
[----:B------:R-:W-:Y:S05]  /*17f0*/  @!P0 BRA `(.L_x_21) ;  /* 0x0000000000048947 */ /* 0x000fea0003800000 */
[----:B------:R-:W-:Y:S01]  /*1800*/  BPT.TRAP 0x1 ;  /* 0x000000040000795c */ /* 0x000fe20000300000 */
.L_x_21:
[----:B--2---:R-:W-:Y:S05]  /*1810*/  @P1 BRA `(.L_x_22) ;  /* 0x0000000000081947 */ /* 0x004fea0003800000 */
[----:B------:R-:W2:Y:S02]  /*1820*/  SYNCS.PHASECHK.TRANS64.TRYWAIT P1, [UR4], R4 ;  /* 0x00000004ff0075a7 */ /* 0x000ea40008020144 */
[----:B--2---:R-:W-:Y:S05]  /*1830*/  @!P1 BRA `(.L_x_23) ;  /* 0x000000dc00289947 */ /* 0x004fea0003800000 */
.L_x_22:
[----:B------:R-:W-:Y:S01]  /*1840*/  UIMAD UR10, UR8, 0x300, UR47 ;  /* 0x00000300080a78a4 */ /* 0x000fe2000f8e022f */
[----:B------:R-:W-:Y:S01]  /*1850*/  WARPGROUP.ARRIVE ;  /* 0x00000000000079c5 */ /* 0x000fe20000000000 */
[----:B------:R-:W-:Y:S01]  /*1860*/  ULEA UR6, UR8, UR11, 0x8 ;  /* 0x0000000b08067291 */ /* 0x000fe2000f8e403f */
[----:B------:R-:W-:Y:S01]  /*1870*/  UMOV UR5, 0xc0000010 ;  /* 0xc000001000057882 */ /* 0x000fe20000000000 */
[----:B------:R-:W-:-:S03]  /*1880*/  UMOV UR7, 0xc0000010 ;  /* 0xc000001000077882 */ /* 0x000fc60000000000 */
[----:B------:R-:W-:-:S04]  /*1890*/  UMOV UR4, UR10 ;  /* 0x0000000a00047c82 */ /* 0x000fc80008000000 */
[----:B------:R-:W-:Y:S01]  /*18a0*/  HGMMA.64x128x16.F32.BF16 R152, gdesc[UR4], R152, gsb0 ;  /* 0x01e00000049879f0 */ /* 0x000fe20008001898 */
[----:B------:R-:W-:Y:S01]  /*18b0*/  UIADD3 UR4, UR10, 0x100, URZ ;  /* 0x000001000a047890 */ /* 0x000fe2000fffe03f */
[----:B------:R-:W-:Y:S01]  /*18c0*/  UMOV UR5, 0xc0000010 ;  /* 0xc000001000057882 */ /* 0x000fe20000000000 */
[----:B------:R-:W-:Y:S02]  /*18d0*/  WARPGROUP.DEPBAR.LE gsb0, 0x0 ;  /* 0x00008000000079c5 */ /* 0x000fe40000010000 */
[----:B------:R-:W-:-:S07]  /*18e0*/  WARPGROUP.ARRIVE ;  /* 0x00000000000079c5 */ /* 0x000fce0000000000 */
[----:B------:R-:W-:Y:S01]  /*18f0*/  HGMMA.64x128x16.F32.BF16 R88, gdesc[UR4], R88, gsb0 ;  /* 0x01e00000045879f0 */ /* 0x000fe20008001858 */
[----:B------:R-:W-:Y:S01]  /*1900*/  UIADD3 UR4, UR10, 0x200, URZ ;  /* 0x000002000a047890 */ /* 0x000fe2000fffe03f */
[----:B------:R-:W-:Y:S01]  /*1910*/  UMOV UR5, 0xc0000010 ;  /* 0xc000001000057882 */ /* 0x000fe20000000000 */
[----:B------:R-:W-:Y:S02]  /*1920*/  WARPGROUP.DEPBAR.LE gsb0, 0x0 ;  /* 0x00008000000079c5 */ /* 0x000fe40000010000 */
[----:B------:R-:W-:-:S07]  /*1930*/  WARPGROUP.ARRIVE ;  /* 0x00000000000079c5 */ /* 0x000fce0000000000 */
[----:B------:R-:W-:Y:S03]  /*1940*/  HGMMA.64x128x16.F32.BF16 R24, gdesc[UR4], R24, gsb0 ;  /* 0x01e00000041879f0 */ /* 0x000fe60008001818 */
[----:B------:R-:W-:Y:S02]  /*1950*/  WARPGROUP.DEPBAR.LE gsb0, 0x0 ;  /* 0x00008000000079c5 */ /* 0x000fe40000010000 */
[----:B------:R-:W-:Y:S05]  /*1960*/  @!P0 BRA `(.L_x_24) ;  /* 0x0000000000048947 */ /* 0x000fea0003800000 */
[----:B------:R-:W-:Y:S01]  /*1970*/  BPT.TRAP 0x1 ;  /* 0x000000040000795c */ /* 0x000fe20000300000 */
.L_x_24:
[----:B------:R-:W-:Y:S02]  /*1980*/  UISETP.GT.U32.AND UP0, UPT, UR40, 0x1, UPT ;  /* 0x000000012800788c */ /* 0x000fe4000bf04070 */
[----:B------:R-:W-:-:S04]  /*1990*/  ULEA UR4, UR9, UR45, 0x3 ;  /* 0x0000002d09047291 */ /* 0x000fc8000f8e183f */
[----:B------:R-:W-:Y:S01]  /*19a0*/  UIADD3 UR4, UR4, 0x70, URZ ;  /* 0x0000007004047890 */ /* 0x000fe2000fffe03f */
[----:B------:R-:W-:-:S03]  /*19b0*/  PLOP3.LUT P1, PT, PT, PT, UP0, 0x80, 0x0 ;  /* 0x000000000000781c */ /* 0x000fc60003f2f008 */
[----:B------:R-:W-:-:S09]  /*19c0*/  UPRMT UR4, URZ, 0x654, UR4 ;  /* 0x000006543f047896 */ /* 0x000fd20008000004 */
[----:B------:R-:W-:Y:S01]  /*19d0*/  SYNCS.ARRIVE.TRANS64.RED.A1T0 RZ, [UR4], RZ ;  /* 0x000000ffffff79a7 */ /* 0x000fe20008100404 */
[----:B------:R-:W-:Y:S05]  /*19e0*/  @P1 BRA `(.L_x_25) ;  /* 0x0000000000041947 */ /* 0x000fea0003800000 */
[----:B------:R-:W-:Y:S01]  /*19f0*/  BPT.TRAP 0x1 ;  /* 0x000000040000795c */ /* 0x000fe20000300000 */
.L_x_25:
[----:B------:R-:W-:Y:S01]  /*1a00*/  UIADD3 UR8, UR8, 0x1, URZ ;  /* 0x0000000108087890 */ /* 0x000fe2000fffe03f */
[C---:B------:R-:W-:Y:S01]  /*1a10*/  ISETP.GT.AND P1, PT, R3.reuse, 0x1, PT ;  /* 0x000000010300780c */ /* 0x040fe20003f24270 */
[----:B------:R-:W-:Y:S01]  /*1a20*/  UIADD3 UR9, UR9, 0x1, URZ ;  /* 0x0000000109097890 */ /* 0x000fe2000fffe03f */
[----:B------:R-:W-:Y:S01]  /*1a30*/  VIADD R3, R3, 0xffffffff ;  /* 0xffffffff03037836 */ /* 0x000fe20000000000 */
[----:B------:R-:W-:Y:S02]  /*1a40*/  UISETP.NE.AND UP0, UPT, UR8, 0xe, UPT ;  /* 0x0000000e0800788c */ /* 0x000fe4000bf05270 */
[----:B------:R-:W-:Y:S02]  /*1a50*/  UISETP.NE.AND UP1, UPT, UR9, 0xe, UPT ;  /* 0x0000000e0900788c */ /* 0x000fe4000bf25270 */
[----:B------:R-:W-:Y:S02]  /*1a60*/  USEL UR4, URZ, 0x1, UP0 ;  /* 0x000000013f047887 */ /* 0x000fe40008000000 */
[----:B------:R-:W-:-:S02]  /*1a70*/  USEL UR8, UR8, URZ, UP0 ;  /* 0x0000003f08087287 */ /* 0x000fc40008000000 */
[----:B------:R-:W-:Y:S02]  /*1a80*/  USEL UR9, UR9, URZ, UP1 ;  /* 0x0000003f09097287 */ /* 0x000fe40008800000 */
[----:B------:R-:W-:Y:S01]  /*1a90*/  LOP3.LUT R6, R6, UR4, RZ, 0x3c, !PT ;  /* 0x0000000406067c12 */ /* 0x000fe2000f8e3cff */
[----:B------:R-:W-:Y:S09]  /*1aa0*/  @P1 BRA `(.L_x_26) ;  /* 0xfffffffc003c1947 */ /* 0x000ff2000383ffff */
.L_x_19:
[----:B------:R-:W3:Y:S02]  /*1ab0*/  LDC R3, c[0x0][0x28c] ;  /* 0x0000a300ff037b82 */ /* 0x000ee40000000800 */
[----:B---3--:R-:W-:-:S13]  /*1ac0*/  ISETP.GE.AND P1, PT, R3, 0x1, PT ;  /* 0x000000010300780c */ /* 0x008fda0003f26270 */
[----:B------:R-:W-:Y:S05]  /*1ad0*/  @!P1 BRA `(.L_x_27) ;  /* 0x00000000003c9947 */ /* 0x000fea0003800000 */
[----:B------:R-:W-:Y:S05]  /*1ae0*/  @!P0 BRA `(.L_x_28) ;  /* 0x0000000000048947 */ /* 0x000fea0003800000 */
[----:B------:R-:W-:Y:S01]  /*1af0*/  BPT.TRAP 0x1 ;  /* 0x000000040000795c */ /* 0x000fe20000300000 */
.L_x_28:
[----:B------:R-:W-:Y:S01]  /*1b00*/  VIADD R0, R0, UR39 ;  /* 0x0000002700007c36 */ /* 0x000fe20008000000 */
[----:B------:R-:W-:-:S04]  /*1b10*/  UISETP.GT.U32.AND UP0, UPT, UR40, 0x1, UPT ;  /* 0x000000012800788c */ /* 0x000fc8000bf04070 */
[----:B0-2---:R-:W-:Y:S02]  /*1b20*/  SHF.R.U32.HI R4, RZ, 0x1, R0 ;  /* 0x00000001ff047819 */ /* 0x005fe40000011600 */
[----:B------:R-:W-:-:S03]  /*1b30*/  PLOP3.LUT P0, PT, PT, PT, UP0, 0x80, 0x0 ;  /* 0x000000000000781c */ /* 0x000fc60003f0f008 */
[----:B------:R-:W-:-:S05]  /*1b40*/  IMAD.WIDE.U32 R4, R4, -0x6db6db6d, RZ ;  /* 0x9249249304047825 */ /* 0x000fca00078e00ff */
[----:B------:R-:W-:-:S05]  /*1b50*/  SHF.R.U32.HI R5, RZ, 0x2, R5 ;  /* 0x00000002ff057819 */ /* 0x000fca0000011605 */
[----:B------:R-:W-:-:S05]  /*1b60*/  IMAD R0, R5, -0xe, R0 ;  /* 0xfffffff205007824 */ /* 0x000fca00078e0200 */
[----:B------:R-:W-:-:S05]  /*1b70*/  LEA R0, R0, UR45, 0x3 ;  /* 0x0000002d00007c11 */ /* 0x000fca000f8e18ff */
[----:B------:R-:W-:-:S05]  /*1b80*/  VIADD R0, R0, 0x70 ;  /* 0x0000007000007836 */ /* 0x000fca0000000000 */
[----:B------:R-:W-:-:S04]  /*1b90*/  PRMT R0, RZ, 0x654, R0 ;  /* 0x00000654ff007816 */ /* 0x000fc80000000000 */
[----:B------:R3:W-:Y:S01]  /*1ba0*/  SYNCS.ARRIVE.TRANS64.RED.A1T0 RZ, [R0+URZ], RZ ;  /* 0x000000ff00ff79a7 */ /* 0x0007e2000810043f */
[----:B------:R-:W-:Y:S05]  /*1bb0*/  @P0 BRA `(.L_x_27) ;  /* 0x0000000000040947 */ /* 0x000fea0003800000 */
[----:B------:R-:W-:Y:S01]  /*1bc0*/  BPT.TRAP 0x1 ;  /* 0x000000040000795c */ /* 0x000fe20000300000 */
.L_x_27:
[----:B---3--:R-:W-:Y:S01]  /*1bd0*/  LOP3.LUT R0, R2, 0x3, RZ, 0xc0, !PT ;  /* 0x0000000302007812 */ /* 0x008fe200078ec0ff */
[----:B------:R-:W-:Y:S01]  /*1be0*/  IMAD.MOV.U32 R7, RZ, RZ, -0x2 ;  /* 0xfffffffeff077424 */ /* 0x000fe200078e00ff */
[----:B------:R-:W-:Y:S01]  /*1bf0*/  USHF.L.U32 UR42, UR42, 0x7, URZ ;  /* 0x000000072a2a7899 */ /* 0x000fe2000800063f */
[----:B------:R-:W-:Y:S01]  /*1c00*/  SHF.R.U32.HI R3, RZ, 0x2, R2 ;  /* 0x00000002ff037819 */ /* 0x000fe20000011602 */
[----:B------:R-:W-:Y:S01]  /*1c10*/  ULDC UR5, c[0x0][0x288] ;  /* 0x0000a20000057ab9 */ /* 0x000fe20000000800 */
[----:B------:R-:W-:Y:S01]  /*1c20*/  UIMAD.WIDE UR8, UR41, 0x180, URZ ;  /* 0x00000180290878a5 */ /* 0x000fe2000f8e023f */
[----:B------:R-:W-:Y:S01]  /*1c30*/  IMAD R7, R0, R7, UR5 ;  /* 0x0000000500077e24 */ /* 0x000fe2000f8e0207 */
[----:B------:R-:W-:Y:S01]  /*1c40*/  LOP3.LUT R0, R18, 0x1, RZ, 0xc0, !PT ;  /* 0x0000000112007812 */ /* 0x000fe200078ec0ff */
[----:B------:R-:W-:Y:S01]  /*1c50*/  UIMAD UR41, UR41, 0x180, URZ ;  /* 0x00000180292978a4 */ /* 0x000fe2000f8e023f */
[C---:B0-2---:R-:W-:Y:S01]  /*1c60*/  LOP3.LUT R4, R2.reuse, 0x60, RZ, 0xc0, !PT ;  /* 0x0000006002047812 */ /* 0x045fe200078ec0ff */
[----:B------:R-:W-:Y:S01]  /*1c70*/  UISETP.GE.AND UP0, UPT, UR42, UR5, UPT ;  /* 0x000000052a00728c */ /* 0x000fe2000bf06270 */
[----:B------:R-:W-:Y:S01]  /*1c80*/  IMAD.SHL.U32 R216, R2, 0x2, RZ ;  /* 0x0000000202d87824 */ /* 0x000fe200078e00ff */
[----:B------:R-:W-:Y:S01]  /*1c90*/  UIADD3 UR39, UR44, UR39, URZ ;  /* 0x000000272c277290 */ /* 0x000fe2000fffe03f */
[----:B------:R-:W-:Y:S01]  /*1ca0*/  IMAD.U32 R217, RZ, RZ, UR42 ;  /* 0x0000002affd97e24 */ /* 0x000fe2000f8e00ff */
[----:B------:R-:W-:Y:S01]  /*1cb0*/  ULDC UR12, c[0x0][0x284] ;  /* 0x0000a100000c7ab9 */ /* 0x000fe20000000800 */
[----:B------:R-:W-:Y:S01]  /*1cc0*/  IMAD.SHL.U32 R8, R0, 0x40, RZ ;  /* 0x0000004000087824 */ /* 0x000fe200078e00ff */
[----:B------:R-:W-:Y:S01]  /*1cd0*/  UISETP.GE.OR UP0, UPT, UR41, UR12, UP0 ;  /* 0x0000000c2900728c */ /* 0x000fe20008706670 */
[----:B------:R-:W-:Y:S01]  /*1ce0*/  LOP3.LUT R3, R3, 0x7, RZ, 0xc0, !PT ;  /* 0x0000000703037812 */ /* 0x000fe200078ec0ff */
[----:B------:R-:W-:Y:S01]  /*1cf0*/  UISETP.GT.U32.AND UP1, UPT, UR39, 0xd, UPT ;  /* 0x0000000d2700788c */ /* 0x000fe2000bf24070 */
[----:B------:R-:W-:Y:S01]  /*1d00*/  SHF.R.U32.HI R6, RZ, 0x1, R4 ;  /* 0x00000001ff067819 */ /* 0x000fe20000011604 */
[----:B------:R-:W-:Y:S01]  /*1d10*/  USHF.R.S32.HI UR13, URZ, 0x1f, UR43 ;  /* 0x0000001f3f0d7899 */ /* 0x000fe2000801142b */
[----:B------:R-:W-:Y:S01]  /*1d20*/  LOP3.LUT R216, R217, 0x6, R216, 0xf8, !PT ;  /* 0x00000006d9d87812 */ /* 0x000fe200078ef8d8 */
[----:B------:R-:W-:Y:S01]  /*1d30*/  ULDC.64 UR10, c[0x0][0x5d0] ;  /* 0x00017400000a7ab9 */ /* 0x000fe20000000a00 */
[--C-:B-1----:R-:W-:Y:S01]  /*1d40*/  LOP3.LUT R23, R8, 0x40, R3.reuse, 0xe2, !PT ;  /* 0x0000004008177812 */ /* 0x102fe200078ee203 */
[----:B------:R-:W-:Y:S01]  /*1d50*/  USHF.R.U32.HI UR4, URZ, 0x1, UR39 ;  /* 0x000000013f047899 */ /* 0x000fe20008011627 */
[----:B------:R-:W-:Y:S01]  /*1d60*/  IADD3 R3, RZ, -R6, -R3 ;  /* 0x80000006ff037210 */ /* 0x000fe20007ffe803 */
[----:B------:R-:W-:Y:S01]  /*1d70*/  UISETP.LT.U32.AND UP1, UPT, UR44, 0xe, UP1 ;  /* 0x0000000e2c00788c */ /* 0x000fe20008f21070 */
[----:B------:R-:W-:Y:S01]  /*1d80*/  PLOP3.LUT P0, PT, PT, PT, UP0, 0x80, 0x0 ;  /* 0x000000000000781c */ /* 0x000fe20003f0f008 */
[----:B------:R-:W-:Y:S01]  /*1d90*/  UISETP.GE.U32.AND UP2, UPT, UR44, 0xe, UPT ;  /* 0x0000000e2c00788c */ /* 0x000fe2000bf46070 */
[----:B------:R-:W-:Y:S01]  /*1da0*/  SHF.R.S32.HI R217, RZ, 0x1f, R216 ;  /* 0x0000001fffd97819 */ /* 0x000fe200000114d8 */
[----:B------:R-:W-:-:S02]  /*1db0*/  UIMAD UR6, UR13, UR10, URZ ;  /* 0x0000000a0d0672a4 */ /* 0x000fc4000f8e023f */
[----:B------:R-:W-:Y:S01]  /*1dc0*/  IMAD.U32 R5, RZ, RZ, UR10 ;  /* 0x0000000aff057e24 */ /* 0x000fe2000f8e00ff */
[----:B------:R-:W-:Y:S01]  /*1dd0*/  UIMAD.WIDE.U32 UR4, UR4, -0x6db6db6d, URZ ;  /* 0x92492493040478a5 */ /* 0x000fe2000f8e003f */
[----:B------:R-:W-:Y:S01]  /*1de0*/  IMAD R3, R0, -0x40, R3 ;  /* 0xffffffc000037824 */ /* 0x000fe200078e0203 */
[----:B------:R-:W-:Y:S01]  /*1df0*/  USEL UR7, URZ, 0x1, !UP1 ;  /* 0x000000013f077887 */ /* 0x000fe2000c800000 */
[----:B------:R-:W-:Y:S01]  /*1e00*/  IMAD.U32 R0, RZ, RZ, UR12 ;  /* 0x0000000cff007e24 */ /* 0x000fe2000f8e00ff */
[----:B------:R-:W-:Y:S02]  /*1e10*/  UIMAD UR6, UR43, UR11, UR6 ;  /* 0x0000000b2b0672a4 */ /* 0x000fe4000f8e0206 */
[----:B------:R-:W-:Y:S01]  /*1e20*/  IMAD.WIDE.U32 R4, R5, UR43, R216 ;  /* 0x0000002b05047c25 */ /* 0x000fe2000f8e00d8 */
[----:B------:R-:W-:Y:S01]  /*1e30*/  USHF.R.U32.HI UR4, URZ, 0x2, UR5 ;  /* 0x000000023f047899 */ /* 0x000fe20008011605 */
[----:B------:R-:W-:Y:S01]  /*1e40*/  LOP3.LUT R23, R23, UR8, R6, 0xfe, !PT ;  /* 0x0000000817177c12 */ /* 0x000fe2000f8efe06 */
[----:B------:R-:W-:Y:S01]  /*1e50*/  ULOP3.LUT UR38, UR38, UR7, URZ, 0x3c, !UPT ;  /* 0x0000000726267292 */ /* 0x000fe2000f8e3c3f */
[----:B------:R-:W-:Y:S01]  /*1e60*/  IADD3 R3, R0, -UR41, R3 ;  /* 0x8000002900037c10 */ /* 0x000fe2000fffe003 */
[----:B------:R-:W-:Y:S01]  /*1e70*/  UIMAD UR39, UR4, -0xe, UR39 ;  /* 0xfffffff2042778a4 */ /* 0x000fe2000f8e0227 */
[----:B------:R-:W-:Y:S01]  /*1e80*/  VIADD R5, R5, UR6 ;  /* 0x0000000605057c36 */ /* 0x000fe20008000000 */
[----:B------:R-:W-:Y:S01]  /*1e90*/  @UP2 ULOP3.LUT UR38, UR38, 0x1, UR4, 0x78, !UPT ;  /* 0x0000000126262892 */ /* 0x000fe2000f8e7804 */
[----:B------:R-:W-:Y:S01]  /*1ea0*/  VIADD R0, R7, -UR42 ;  /* 0x8000002a07007c36 */ /* 0x000fe20008000000 */
[----:B------:R-:W-:Y:S01]  /*1eb0*/  UMOV UR41, 0xffffffff ;  /* 0xffffffff00297882 */ /* 0x000fe20000000000 */
[----:B------:R-:W-:Y:S09]  /*1ec0*/  @P0 BRA `(.L_x_29) ;  /* 0x000000b000600947 */ /* 0x000ff20003800000 */
[----:B-----5:R-:W-:Y:S01]  /*1ed0*/  FSETP.NEU.AND P0, PT, R19, RZ, PT ;  /* 0x000000ff1300720b */ /* 0x020fe20003f0d000 */
[----:B------:R-:W-:Y:S01]  /*1ee0*/  ULDC.64 UR6, c[0x0][0x5c8] ;  /* 0x0001720000067ab9 */ /* 0x000fe20000000a00 */
[----:B------:R-:W-:Y:S01]  /*1ef0*/  ISETP.GT.AND P1, PT, R3, RZ, PT ;  /* 0x000000ff0300720c */ /* 0x000fe20003f24270 */
[----:B------:R-:W-:Y:S01]  /*1f00*/  UIMAD UR4, UR9, UR6, URZ ;  /* 0x00000006090472a4 */ /* 0x000fe2000f8e023f */
[----:B------:R-:W-:Y:S01]  /*1f10*/  IMAD.U32 R6, RZ, RZ, UR7 ;  /* 0x00000007ff067e24 */ /* 0x000fe2000f8e00ff */
[----:B------:R-:W-:Y:S01]  /*1f20*/  BSSY B0, `(.L_x_29) ;  /* 0x0000b12000007945 */ /* 0x000fe20003800000 */
[----:B------:R-:W-:Y:S01]  /*1f30*/  IMAD.WIDE.U32 R4, R23, UR6, R4 ;  /* 0x0000000617047c25 */ /* 0x000fe2000f8e0004 */
[----:B------:R-:W-:-:S03]  /*1f40*/  ISETP.GT.AND P2, PT, R0, RZ, P1 ;  /* 0x000000ff0000720c */ /* 0x000fc60000f44270 */
[----:B------:R-:W-:-:S04]  /*1f50*/  IMAD R223, R23, R6, UR4 ;  /* 0x0000000417df7e24 */ /* 0x000fc8000f8e0206 */
[----:B------:R-:W-:Y:S01]  /*1f60*/  IMAD.IADD R223, R5, 0x1, R223 ;  /* 0x0000000105df7824 */ /* 0x000fe200078e02df */
[----:B------:R-:W-:Y:S06]  /*1f70*/  @!P0 BRA `(.L_x_30) ;  /* 0x0000007400e08947 */ /* 0x000fec0003800000 */
[----:B------:R-:W0:Y:S01]  /*1f80*/  LDC.64 R20, c[0x0][0x5b8] ;  /* 0x00016e00ff147b82 */ /* 0x000e220000000a00 */
[----:B------:R-:W-:-:S07]  /*1f90*/  ULDC.64 UR4, c[0x0][0x5c0] ;  /* 0x0001700000047ab9 */ /* 0x000fce0000000a00 */
[----:B------:R-:W1:Y:S08]  /*1fa0*/  LDC.64 R14, c[0x0][0x5b0] ;  /* 0x00016c00ff0e7b82 */ /* 0x000e700000000a00 */
[----:B------:R-:W2:Y:S01]  /*1fb0*/  LDC.64 R12, c[0x0][0x5a8] ;  /* 0x00016a00ff0c7b82 */ /* 0x000ea20000000a00 */
[C---:B0-----:R-:W-:Y:S02]  /*1fc0*/  IMAD R6, R20.reuse, UR13, RZ ;  /* 0x0000000d14067c24 */ /* 0x041fe4000f8e02ff */
[----:B------:R-:W-:-:S04]  /*1fd0*/  IMAD.WIDE.U32 R10, R20, UR43, R216 ;  /* 0x0000002b140a7c25 */ /* 0x000fc8000f8e00d8 */
[----:B------:R-:W-:Y:S02]  /*1fe0*/  IMAD R21, R21, UR43, R6 ;  /* 0x0000002b15157c24 */ /* 0x000fe4000f8e0206 */
[----:B-1----:R-:W-:Y:S02]  /*1ff0*/  IMAD R6, R14, UR9, RZ ;  /* 0x000000090e067c24 */ /* 0x002fe4000f8e02ff */
[----:B------:R-:W-:Y:S02]  /*2000*/  IMAD.IADD R9, R11, 0x1, R21 ;  /* 0x000000010b097824 */ /* 0x000fe400078e0215 */
[----:B------:R-:W-:Y:S02]  /*2010*/  IMAD.MOV.U32 R8, RZ, RZ, R10 ;  /* 0x000000ffff087224 */ /* 0x000fe400078e000a */
[C---:B------:R-:W-:Y:S02]  /*2020*/  IMAD R221, R23.reuse, R15, R6 ;  /* 0x0000000f17dd7224 */ /* 0x040fe400078e0206 */
[----:B------:R-:W-:-:S04]  /*2030*/  IMAD.WIDE.U32 R6, R23, R14, R8 ;  /* 0x0000000e17067225 */ /* 0x000fc800078e0008 */
[----:B------:R-:W-:Y:S01]  /*2040*/  IMAD.IADD R5, R7, 0x1, R221 ;  /* 0x0000000107057824 */ /* 0x000fe200078e02dd */
[----:B--2---:R-:W-:-:S04]  /*2050*/  LEA R218, P0, R6, R12, 0x1 ;  /* 0x0000000c06da7211 */ /* 0x004fc800078008ff */
[----:B------:R-:W-:-:S05]  /*2060*/  LEA.HI.X R219, R6, R13, R5, 0x1, P0 ;  /* 0x0000000d06db7211 */ /* 0x000fca00000f0c05 */
[----:B------:R-:W2:Y:S01]  /*2070*/  @P2 LDG.E.LTC128B.U16 R224, desc[UR36][R218.64] ;  /* 0x00000024dae02981 */ /* 0x000ea2000c1e1520 */
[----:B------:R-:W-:Y:S01]  /*2080*/  BSSY B1, `(.L_x_31) ;  /* 0x0000013000017945 */ /* 0x000fe20003800000 */
[----:B--2---:R-:W-:-:S04]  /*2090*/  IMAD.U32 R6, R224, 0x10000, RZ ;  /* 0x00010000e0067824 */ /* 0x004fc800078e00ff */
[----:B------:R-:W-:Y:S01]  /*20a0*/  FMUL R5, R6, R19 ;  /* 0x0000001306057220 */ /* 0x000fe20000400000 */
[----:B------:R-:W-:-:S03]  /*20b0*/  LEA R6, P0, R4, UR4, 0x1 ;  /* 0x0000000404067c11 */ /* 0x000fc6000f8008ff */
[----:B------:R-:W-:Y:S01]  /*20c0*/  FFMA R5, R152, R22, R5 ;  /* 0x0000001698057223 */ /* 0x000fe20000000005 */
[----:B------:R-:W-:-:S04]  /*20d0*/  LEA.HI.X R7, R4, UR5, R223, 0x1, P0 ;  /* 0x0000000504077c11 */ /* 0x000fc800080f0cdf */
[----:B------:R-:W-:-:S04]  /*20e0*/  F2FP.BF16.F32.PACK_AB R5, RZ, R5 ;  /* 0x00000005ff05723e */ /* 0x000fc800000010ff */
[----:B------:R-:W-:Y:S01]  /*20f0*/  PRMT R152, R5, 0x7610, R152 ;  /* 0x0000761005987816 */ /* 0x000fe20000000098 */
[----:B------:R-:W-:-:S04]  /*2100*/  IMAD.WIDE.U32 R4, R23, R14, R216 ;  /* 0x0000000e17047225 */ /* 0x000fc800078e00d8 */
[----:B------:R-:W-:Y:S01]  /*2110*/  IMAD.IADD R219, R221, 0x1, R5 ;  /* 0x00000001dddb7824 */ /* 0x000fe200078e0205 */
[----:B------:R0:W-:Y:S01]  /*2120*/  @P2 STG.E.U16 desc[UR36][R6.64], R152 ;  /* 0x0000009806002986 */ /* 0x0001e2000c101524 */
[----:B------:R-:W-:-:S04]  /*2130*/  IMAD.MOV.U32 R218, RZ, RZ, R4 ;  /* 0x000000ffffda7224 */ /* 0x000fc800078e0004 */
[----:B------:R-:W-:-:S04]  /*2140*/  IMAD.WIDE.U32 R218, R20, UR43, R218 ;  /* 0x0000002b14da7c25 */ /* 0x000fc8000f8e00da */
[----:B------:R-:W-:Y:S01]  /*2150*/  IMAD.IADD R5, R21, 0x1, R219 ;  /* 0x0000000115057824 */ /* 0x000fe200078e02db */
[----:B------:R-:W-:-:S04]  /*2160*/  LEA R4, P0, R218, R12, 0x1 ;  /* 0x0000000cda047211 */ /* 0x000fc800078008ff */
[----:B------:R-:W-:Y:S02]  /*2170*/  LEA.HI.X R5, R218, R13, R5, 0x1, P0 ;  /* 0x0000000dda057211 */ /* 0x000fe400000f0c05 */
[----:B------:R-:W-:-:S13]  /*2180*/  ISETP.GT.AND P0, PT, R0, 0x1, P1 ;  /* 0x000000010000780c */ /* 0x000fda0000f04270 */
[----:B0-----:R-:W-:Y:S05]  /*2190*/  @!P0 BRA `(.L_x_32) ;  /* 0x0000000000048947 */ /* 0x001fea0003800000 */
[----:B------:R0:W5:Y:S02]  /*21a0*/  LDG.E.LTC128B.U16 R224, desc[UR36][R4.64+0x2] ;  /* 0x0000022404e07981 */ /* 0x000164000c1e1520 */
.L_x_32:
[----:B------:R-:W-:Y:S05]  /*21b0*/  BSYNC B1 ;  /* 0x0000000000017941 */ /* 0x000fea0003800000 */
.L_x_31:
[----:B-----5:R-:W-:Y:S02]  /*21c0*/  IMAD.U32 R152, R224, 0x10000, RZ ;  /* 0x00010000e0987824 */ /* 0x020fe400078e00ff */
[----:B------:R-:W-:Y:S02]  /*21d0*/  IMAD.SHL.U32 R218, R14, 0x8, RZ ;  /* 0x000000080eda7824 */ /* 0x000fe400078e00ff */
[----:B------:R-:W-:-:S04]  /*21e0*/  FMUL R152, R152, R19 ;  /* 0x0000001398987220 */ /* 0x000fc80000400000 */
[----:B------:R-:W-:-:S05]  /*21f0*/  FFMA R152, R153, R22, R152 ;  /* 0x0000001699987223 */ /* 0x000fca0000000098 */
[----:B------:R-:W-:-:S04]  /*2200*/  F2FP.BF16.F32.PACK_AB R152, RZ, R152 ;  /* 0x00000098ff98723e */ /* 0x000fc800000010ff */
[----:B------:R-:W-:-:S05]  /*2210*/  PRMT R219, R152, 0x7610, R219 ;  /* 0x0000761098db7816 */ /* 0x000fca00000000db */
[----:B------:R1:W-:Y:S02]  /*2220*/  @P0 STG.E.U16 desc[UR36][R6.64+0x2], R219 ;  /* 0x000002db06000986 */ /* 0x0003e4000c101524 */
[----:B-1----:R-:W-:-:S03]  /*2230*/  SHF.L.U64.HI R219, R14, 0x3, R15 ;  /* 0x000000030edb7819 */ /* 0x002fc6000001020f */
[----:B------:R-:W-:-:S04]  /*2240*/  IMAD.WIDE.U32 R152, R23, R14, R218 ;  /* 0x0000000e17987225 */ /* 0x000fc800078e00da */
[----:B------:R-:W-:Y:S01]  /*2250*/  IMAD.IADD R225, R221, 0x1, R153 ;  /* 0x00000001dde17824 */ /* 0x000fe200078e0299 */
[-C--:B------:R-:W-:Y:S02]  /*2260*/  IADD3 R220, P0, R216, R152.reuse, RZ ;  /* 0x00000098d8dc7210 */ /* 0x080fe40007f1e0ff */
[----:B------:R-:W-:-:S03]  /*2270*/  IADD3 R223, P2, R10, R152, RZ ;  /* 0x000000980adf7210 */ /* 0x000fc60007f5e0ff */
[----:B------:R-:W-:Y:S02]  /*2280*/  IMAD.X R221, R217, 0x1, R225, P0 ;  /* 0x00000001d9dd7824 */ /* 0x000fe400000e06e1 */
[----:B------:R-:W-:-:S04]  /*2290*/  IMAD.WIDE.U32 R220, R20, UR43, R220 ;  /* 0x0000002b14dc7c25 */ /* 0x000fc8000f8e00dc */
[----:B------:R-:W-:Y:S01]  /*22a0*/  IMAD.IADD R153, R21, 0x1, R221 ;  /* 0x0000000115997824 */ /* 0x000fe200078e02dd */
[----:B------:R-:W-:-:S04]  /*22b0*/  LEA R152, P0, R220, R12, 0x1 ;  /* 0x0000000cdc987211 */ /* 0x000fc800078008ff */
[-C--:B------:R-:W-:Y:S01]  /*22c0*/  LEA.HI.X R153, R220, R13.reuse, R153, 0x1, P0 ;  /* 0x0000000ddc997211 */ /* 0x080fe200000f0c99 */
[----:B------:R-:W-:Y:S01]  /*22d0*/  IMAD.X R220, R225, 0x1, R9, P2 ;  /* 0x00000001e1dc7824 */ /* 0x000fe200010e0609 */
[----:B------:R-:W-:Y:S02]  /*22e0*/  ISETP.GT.AND P0, PT, R3, 0x8, PT ;  /* 0x000000080300780c */ /* 0x000fe40003f04270 */
[C---:B------:R-:W-:Y:S02]  /*22f0*/  LEA R222, P2, R223.reuse, R12, 0x1 ;  /* 0x0000000cdfde7211 */ /* 0x040fe400078408ff */
[----:B------:R-:W-:Y:S02]  /*2300*/  ISETP.GT.AND P3, PT, R0, RZ, P0 ;  /* 0x000000ff0000720c */ /* 0x000fe40000764270 */
[----:B------:R-:W-:-:S11]  /*2310*/  LEA.HI.X R223, R223, R13, R220, 0x1, P2 ;  /* 0x0000000ddfdf7211 */ /* 0x000fd600010f0cdc */
[----:B------:R-:W2:Y:S01]  /*2320*/  @P3 LDG.E.LTC128B.U16 R224, desc[UR36][R222.64] ;  /* 0x00000024dee03981 */ /* 0x000ea2000c1e1520 */
[----:B------:R-:W-:Y:S01]  /*2330*/  IMAD.U32 R225, RZ, RZ, UR6 ;  /* 0x00000006ffe17e24 */ /* 0x000fe2000f8e00ff */
[----:B------:R-:W-:Y:S01]  /*2340*/  USHF.L.U64.HI UR4, UR6, 0x4, UR7 ;  /* 0x0000000406047899 */ /* 0x000fe20008010207 */
[----:B------:R-:W-:Y:S01]  /*2350*/  BSSY B1, `(.L_x_33) ;  /* 0x000000c000017945 */ /* 0x000fe20003800000 */
[----:B--2---:R-:W-:-:S04]  /*2360*/  IMAD.U32 R220, R224, 0x10000, RZ ;  /* 0x00010000e0dc7824 */ /* 0x004fc800078e00ff */
[----:B------:R-:W-:Y:S01]  /*2370*/  FMUL R221, R220, R19 ;  /* 0x00000013dcdd7220 */ /* 0x000fe20000400000 */
[----:B------:R-:W-:-:S03]  /*2380*/  LEA R220, P2, R225, R6, 0x4 ;  /* 0x00000006e1dc7211 */ /* 0x000fc600078420ff */
[----:B------:R-:W-:-:S05]  /*2390*/  FFMA R221, R154, R22, R221 ;  /* 0x000000169add7223 */ /* 0x000fca00000000dd */
[----:B------:R-:W-:-:S04]  /*23a0*/  F2FP.BF16.F32.PACK_AB R221, RZ, R221 ;  /* 0x000000ddffdd723e */ /* 0x000fc800000010ff */
[----:B------:R-:W-:Y:S02]  /*23b0*/  PRMT R154, R221, 0x7610, R154 ;  /* 0x00007610dd9a7816 */ /* 0x000fe4000000009a */
[----:B------:R-:W-:Y:S02]  /*23c0*/  IADD3.X R221, R7, UR4, RZ, P2, !PT ;  /* 0x0000000407dd7c10 */ /* 0x000fe400097fe4ff */
[----:B------:R-:W-:-:S03]  /*23d0*/  ISETP.GT.AND P2, PT, R0, 0x1, P0 ;  /* 0x000000010000780c */ /* 0x000fc60000744270 */
[----:B------:R1:W-:Y:S10]  /*23e0*/  @P3 STG.E.U16 desc[UR36][R220.64], R154 ;  /* 0x0000009adc003986 */ /* 0x0003f4000c101524 */
[----:B------:R-:W-:Y:S05]  /*23f0*/  @!P2 BRA `(.L_x_34) ;  /* 0x000000000004a947 */ /* 0x000fea0003800000 */
[----:B------:R2:W5:Y:S02]  /*2400*/  LDG.E.LTC128B.U16 R224, desc[UR36][R152.64+0x2] ;  /* 0x0000022498e07981 */ /* 0x000564000c1e1520 */
.L_x_34:
[----:B------:R-:W-:Y:S05]  /*2410*/  BSYNC B1 ;  /* 0x0000000000017941 */ /* 0x000fea0003800000 */
.L_x_33:
[----:B-1---5:R-:W-:Y:S01]  /*2420*/  IMAD.U32 R154, R224, 0x10000, RZ ;  /* 0x00010000e09a7824 */ /* 0x022fe200078e00ff */
[----:B------:R-:W-:Y:S01]  /*2430*/  ISETP.GT.AND P3, PT, R0, 0x8, P1 ;  /* 0x000000080000780c */ /* 0x000fe20000f64270 */
[----:B------:R-:W-:Y:S02]  /*2440*/  BSSY B1, `(.L_x_35) ;  /* 0x000000a000017945 */ /* 0x000fe40003800000 */
[----:B------:R-:W-:-:S04]  /*2450*/  FMUL R154, R154, R19 ;  /* 0x000000139a9a7220 */ /* 0x000fc80000400000 */
[----:B------:R-:W-:Y:S01]  /*2460*/  FFMA R154, R155, R22, R154 ;  /* 0x000000169b9a7223 */ /* 0x000fe2000000009a */
[----:B------:R-:W-:-:S04]  /*2470*/  IMAD.MOV.U32 R155, RZ, RZ, R221 ;  /* 0x000000ffff9b7224 */ /* 0x000fc800078e00dd */
[----:B------:R-:W-:-:S04]  /*2480*/  F2FP.BF16.F32.PACK_AB R154, RZ, R154 ;  /* 0x0000009aff9a723e */ /* 0x000fc800000010ff */
[----:B------:R-:W-:Y:S01]  /*2490*/  PRMT R222, R154, 0x7610, R222 ;  /* 0x000076109ade7816 */ /* 0x000fe200000000de */
[----:B------:R-:W-:-:S05]  /*24a0*/  IMAD.MOV.U32 R154, RZ, RZ, R220 ;  /* 0x000000ffff9a7224 */ /* 0x000fca00078e00dc */
[----:B------:R1:W-:Y:S01]  /*24b0*/  @P2 STG.E.U16 desc[UR36][R154.64+0x2], R222 ;  /* 0x000002de9a002986 */ /* 0x0003e2000c101524 */
[----:B------:R-:W-:Y:S05]  /*24c0*/  @!P3 BRA `(.L_x_36) ;  /* 0x000000000004b947 */ /* 0x000fea0003800000 */
[----:B------:R3:W5:Y:S02]  /*24d0*/  LDG.E.LTC128B.U16 R224, desc[UR36][R4.64+0x10] ;  /* 0x0000102404e07981 */ /* 0x000764000c1e1520 */
.L_x_36:
[----:B------:R-:W-:Y:S05]  /*24e0*/  BSYNC B1 ;  /* 0x0000000000017941 */ /* 0x000fea0003800000 */
.L_x_35:
[----:B-1---5:R-:W-:Y:S01]  /*24f0*/  IMAD.U32 R222, R224, 0x10000, RZ ;  /* 0x00010000e0de7824 */ /* 0x022fe200078e00ff */
[----:B------:R-:W-:Y:S01]  /*2500*/  ISETP.GT.AND P2, PT, R0, 0x9, P1 ;  /* 0x000000090000780c */ /* 0x000fe20000f44270 */
[----:B------:R-:W-:Y:S02]  /*2510*/  BSSY B1, `(.L_x_37) ;  /* 0x0000007000017945 */ /* 0x000fe40003800000 */
[----:B------:R-:W-:-:S04]  /*2520*/  FMUL R223, R222, R19 ;  /* 0x00000013dedf7220 */ /* 0x000fc80000400000 */
[----:B------:R-:W-:-:S05]  /*2530*/  FFMA R223, R156, R22, R223 ;  /* 0x000000169cdf7223 */ /* 0x000fca00000000df */
[----:B------:R-:W-:-:S05]  /*2540*/  F2FP.BF16.F32.PACK_AB R223, RZ, R223 ;  /* 0x000000dfffdf723e */ /* 0x000fca00000010ff */
[----:B------:R1:W-:Y:S01]  /*2550*/  @P3 STG.E.U16 desc[UR36][R6.64+0x10], R223 ;  /* 0x000010df06003986 */ /* 0x0003e2000c101524 */
[----:B------:R-:W-:Y:S05]  /*2560*/  @!P2 BRA `(.L_x_38) ;  /* 0x000000000004a947 */ /* 0x000fea0003800000 */
[----:B------:R4:W5:Y:S02]  /*2570*/  LDG.E.LTC128B.U16 R224, desc[UR36][R4.64+0x12] ;  /* 0x0000122404e07981 */ /* 0x000964000c1e1520 */
.L_x_38:
[----:B------:R-:W-:Y:S05]  /*2580*/  BSYNC B1 ;  /* 0x0000000000017941 */ /* 0x000fea0003800000 */
.L_x_37:
[----:B-----5:R-:W-:Y:S01]  /*2590*/  IMAD.U32 R156, R224, 0x10000, RZ ;  /* 0x00010000e09c7824 */ /* 0x020fe200078e00ff */
[----:B------:R-:W-:Y:S01]  /*25a0*/  ISETP.GT.AND P3, PT, R0, 0x8, P0 ;  /* 0x000000080000780c */ /* 0x000fe20000764270 */
[----:B------:R-:W-:Y:S02]  /*25b0*/  BSSY B1, `(.L_x_39) ;  /* 0x0000009000017945 */ /* 0x000fe40003800000 */
[----:B------:R-:W-:-:S04]  /*25c0*/  FMUL R156, R156, R19 ;  /* 0x000000139c9c7220 */ /* 0x000fc80000400000 */
[----:B------:R-:W-:-:S05]  /*25d0*/  FFMA R156, R157, R22, R156 ;  /* 0x000000169d9c7223 */ /* 0x000fca000000009c */
[----:B------:R-:W-:-:S04]  /*25e0*/  F2FP.BF16.F32.PACK_AB R156, RZ, R156 ;  /* 0x0000009cff9c723e */ /* 0x000fc800000010ff */
[----:B------:R-:W-:Y:S02]  /*25f0*/  PRMT R157, R156, 0x7610, R157 ;  /* 0x000076109c9d7816 */ /* 0x000fe4000000009d */
[----:B------:R-:W-:-:S03]  /*2600*/  PRMT R156, R224, 0x7610, R156 ;  /* 0x00007610e09c7816 */ /* 0x000fc6000000009c */
[----:B------:R0:W-:Y:S01]  /*2610*/  @P2 STG.E.U16 desc[UR36][R6.64+0x12], R157 ;  /* 0x0000129d06002986 */ /* 0x0001e2000c101524 */
[----:B------:R-:W-:Y:S05]  /*2620*/  @!P3 BRA `(.L_x_40) ;  /* 0x000000000004b947 */ /* 0x000fea0003800000 */
[----:B------:R0:W5:Y:S02]  /*2630*/  LDG.E.LTC128B.U16 R156, desc[UR36][R152.64+0x10] ;  /* 0x00001024989c7981 */ /* 0x000164000c1e1520 */
.L_x_40:
[----:B------:R-:W-:Y:S05]  /*2640*/  BSYNC B1 ;  /* 0x0000000000017941 */ /* 0x000fea0003800000 */
.L_x_39:
[----:B-----5:R-:W-:Y:S01]  /*2650*/  IMAD.U32 R222, R156, 0x10000, RZ ;  /* 0x000100009cde7824 */ /* 0x020fe200078e00ff */
[----:B------:R-:W-:-:S03]  /*2660*/  ISETP.GT.AND P2, PT, R0, 0x9, P0 ;  /* 0x000000090000780c */ /* 0x000fc60000744270 */
[----:B0-----:R-:W-:-:S04]  /*2670*/  FMUL R157, R222, R19 ;  /* 0x00000013de9d7220 */ /* 0x001fc80000400000 */
[----:B------:R-:W-:-:S05]  /*2680*/  FFMA R157, R158, R22, R157 ;  /* 0x000000169e9d7223 */ /* 0x000fca000000009d */
[----:B------:R-:W-:-:S05]  /*2690*/  F2FP.BF16.F32.PACK_AB R157, RZ, R157 ;  /* 0x0000009dff9d723e */ /* 0x000fca00000010ff */
[----:B------:R0:W-:Y:S04]  /*26a0*/  @P3 STG.E.U16 desc[UR36][R154.64+0x10], R157 ;  /* 0x0000109d9a003986 */ /* 0x0001e8000c101524 */
[----:B------:R-:W2:Y:S01]  /*26b0*/  @P2 LDG.E.LTC128B.U16 R156, desc[UR36][R152.64+0x12] ;  /* 0x00001224989c2981 */ /* 0x000ea2000c1e1520 */
[----:B------:R-:W-:Y:S01]  /*26c0*/  ISETP.GT.AND P3, PT, R0, 0x10, P1 ;  /* 0x000000100000780c */ /* 0x000fe20000f64270 */
[----:B--2---:R-:W-:-:S04]  /*26d0*/  IMAD.U32 R158, R156, 0x10000, RZ ;  /* 0x000100009c9e7824 */ /* 0x004fc800078e00ff */
[----:B------:R-:W-:-:S04]  /*26e0*/  FMUL R158, R158, R19 ;  /* 0x000000139e9e7220 */ /* 0x000fc80000400000 */
[----:B------:R-:W-:-:S05]  /*26f0*/  FFMA R158, R159, R22, R158 ;  /* 0x000000169f9e7223 */ /* 0x000fca000000009e */
[----:B------:R-:W-:-:S04]  /*2700*/  F2FP.BF16.F32.PACK_AB R158, RZ, R158 ;  /* 0x0000009eff9e723e */ /* 0x000fc800000010ff */
[----:B------:R-:W-:-:S05]  /*2710*/  PRMT R159, R158, 0x7610, R159 ;  /* 0x000076109e9f7816 */ /* 0x000fca000000009f */
[----:B------:R2:W-:Y:S04]  /*2720*/  @P2 STG.E.U16 desc[UR36][R154.64+0x12], R159 ;  /* 0x0000129f9a002986 */ /* 0x0005e8000c101524 */
[----:B------:R-:W3:Y:S01]  /*2730*/  @P3 LDG.E.LTC128B.U16 R156, desc[UR36][R4.64+0x20] ;  /* 0x00002024049c3981 */ /* 0x000ee2000c1e1520 */
[----:B------:R-:W-:Y:S01]  /*2740*/  ISETP.GT.AND P2, PT, R0, 0x11, P1 ;  /* 0x000000110000780c */ /* 0x000fe20000f44270 */
[----:B---3--:R-:W-:-:S04]  /*2750*/  IMAD.U32 R158, R156, 0x10000, RZ ;  /* 0x000100009c9e7824 */ /* 0x008fc800078e00ff */
[----:B0-----:R-:W-:-:S04]  /*2760*/  FMUL R157, R158, R19 ;  /* 0x000000139e9d7220 */ /* 0x001fc80000400000 */
[----:B------:R-:W-:-:S05]  /*2770*/  FFMA R157, R160, R22, R157 ;  /* 0x00000016a09d7223 */ /* 0x000fca000000009d */
[----:B------:R-:W-:-:S04]  /*2780*/  F2FP.BF16.F32.PACK_AB R157, RZ, R157 ;  /* 0x0000009dff9d723e */ /* 0x000fc800000010ff */
[----:B------:R-:W-:Y:S02]  /*2790*/  PRMT R158, R157, 0x7610, R158 ;  /* 0x000076109d9e7816 */ /* 0x000fe4000000009e */
[----:B------:R-:W-:-:S03]  /*27a0*/  PRMT R157, R156, 0x7610, R157 ;  /* 0x000076109c9d7816 */ /* 0x000fc6000000009d */
[----:B------:R0:W-:Y:S04]  /*27b0*/  @P3 STG.E.U16 desc[UR36][R6.64+0x20], R158 ;  /* 0x0000209e06003986 */ /* 0x0001e8000c101524 */
[----:B------:R-:W3:Y:S01]  /*27c0*/  @P2 LDG.E.LTC128B.U16 R157, desc[UR36][R4.64+0x22] ;  /* 0x00002224049d2981 */ /* 0x000ee2000c1e1520 */
[----:B------:R-:W-:Y:S01]  /*27d0*/  ISETP.GT.AND P3, PT, R0, 0x10, P0 ;  /* 0x000000100000780c */ /* 0x000fe20000764270 */
[----:B---3--:R-:W-:-:S04]  /*27e0*/  IMAD.U32 R156, R157, 0x10000, RZ ;  /* 0x000100009d9c7824 */ /* 0x008fc800078e00ff */
[----:B------:R-:W-:-:S04]  /*27f0*/  FMUL R156, R156, R19 ;  /* 0x000000139c9c7220 */ /* 0x000fc80000400000 */
[----:B------:R-:W-:-:S05]  /*2800*/  FFMA R156, R161, R22, R156 ;  /* 0x00000016a19c7223 */ /* 0x000fca000000009c */
[----:B------:R-:W-:-:S04]  /*2810*/  F2FP.BF16.F32.PACK_AB R156, RZ, R156 ;  /* 0x0000009cff9c723e */ /* 0x000fc800000010ff */
[----:B------:R-:W-:-:S05]  /*2820*/  PRMT R160, R156, 0x7610, R160 ;  /* 0x000076109ca07816 */ /* 0x000fca00000000a0 */
[----:B------:R-:W-:Y:S04]  /*2830*/  @P2 STG.E.U16 desc[UR36][R6.64+0x22], R160 ;  /* 0x000022a006002986 */ /* 0x000fe8000c101524 */
[----:B------:R-:W3:Y:S01]  /*2840*/  @P3 LDG.E.LTC128B.U16 R157, desc[UR36][R152.64+0x20] ;  /* 0x00002024989d3981 */ /* 0x000ee2000c1e1520 */
[----:B------:R-:W-:Y:S01]  /*2850*/  ISETP.GT.AND P2, PT, R0, 0x11, P0 ;  /* 0x000000110000780c */ /* 0x000fe20000744270 */
[----:B---3--:R-:W-:-:S04]  /*2860*/  IMAD.U32 R156, R157, 0x10000, RZ ;  /* 0x000100009d9c7824 */ /* 0x008fc800078e00ff */
[----:B--2---:R-:W-:-:S04]  /*2870*/  FMUL R159, R156, R19 ;  /* 0x000000139c9f7220 */ /* 0x004fc80000400000 */
[----:B------:R-:W-:-:S05]  /*2880*/  FFMA R159, R162, R22, R159 ;  /* 0x00000016a29f7223 */ /* 0x000fca000000009f */
[----:B------:R-:W-:-:S05]  /*2890*/  F2FP.BF16.F32.PACK_AB R159, RZ, R159 ;  /* 0x0000009fff9f723e */ /* 0x000fca00000010ff */
[----:B------:R2:W-:Y:S04]  /*28a0*/  @P3 STG.E.U16 desc[UR36][R154.64+0x20], R159 ;  /* 0x0000209f9a003986 */ /* 0x0005e8000c101524 */
[----:B------:R-:W3:Y:S01]  /*28b0*/  @P2 LDG.E.LTC128B.U16 R157, desc[UR36][R152.64+0x22] ;  /* 0x00002224989d2981 */ /* 0x000ee2000c1e1520 */
[----:B------:R-:W-:Y:S01]  /*28c0*/  ISETP.GT.AND P3, PT, R0, 0x18, P1 ;  /* 0x000000180000780c */ /* 0x000fe20000f64270 */
[----:B---3--:R-:W-:-:S04]  /*28d0*/  IMAD.U32 R156, R157, 0x10000, RZ ;  /* 0x000100009d9c7824 */ /* 0x008fc800078e00ff */
[----:B------:R-:W-:-:S04]  /*28e0*/  FMUL R156, R156, R19 ;  /* 0x000000139c9c7220 */ /* 0x000fc80000400000 */
[----:B------:R-:W-:-:S05]  /*28f0*/  FFMA R156, R163, R22, R156 ;  /* 0x00000016a39c7223 */ /* 0x000fca000000009c */
[----:B------:R-:W-:-:S04]  /*2900*/  F2FP.BF16.F32.PACK_AB R156, RZ, R156 ;  /* 0x0000009cff9c723e */ /* 0x000fc800000010ff */
[----:B0-----:R-:W-:-:S05]  /*2910*/  PRMT R158, R156, 0x7610, R158 ;  /* 0x000076109c9e7816 */ /* 0x001fca000000009e */
[----:B------:R0:W-:Y:S04]  /*2920*/  @P2 STG.E.U16 desc[UR36][R154.64+0x22], R158 ;  /* 0x0000229e9a002986 */ /* 0x0001e8000c101524 */
        /* <DEDUP_REMOVED lines=367> */
[----:B------:R4:W3:Y:S01]  /*4020*/  @P1 LDG.E.LTC128B.U16 R157, desc[UR36][R4.64+0xf2] ;  /* 0x0000f224049d1981 */ /* 0x0008e2000c1e1520 */
[----:B------:R-:W-:Y:S01]  /*4030*/  ISETP.GT.AND P2, PT, R0, 0x78, P0 ;  /* 0x000000780000780c */ /* 0x000fe20000744270 */
[----:B----4-:R-:W-:Y:S02]  /*4040*/  @P1 IMAD.MOV.U32 R4, RZ, RZ, R6 ;  /* 0x000000ffff041224 */ /* 0x010fe400078e0006 */
[----:B------:R-:W-:Y:S02]  /*4050*/  @P1 IMAD.MOV.U32 R5, RZ, RZ, R7 ;  /* 0x000000ffff051224 */ /* 0x000fe400078e0007 */
[----:B---3--:R-:W-:-:S04]  /*4060*/  IMAD.U32 R156, R157, 0x10000, RZ ;  /* 0x000100009d9c7824 */ /* 0x008fc800078e00ff */
[----:B------:R-:W-:-:S04]  /*4070*/  FMUL R156, R156, R19 ;  /* 0x000000139c9c7220 */ /* 0x000fc80000400000 */
[----:B------:R-:W-:-:S05]  /*4080*/  FFMA R156, R213, R22, R156 ;  /* 0x00000016d59c7223 */ /* 0x000fca000000009c */
[----:B------:R-:W-:-:S04]  /*4090*/  F2FP.BF16.F32.PACK_AB R156, RZ, R156 ;  /* 0x0000009cff9c723e */ /* 0x000fc800000010ff */
[----:B------:R-:W-:-:S05]  /*40a0*/  PRMT R160, R156, 0x7610, R160 ;  /* 0x000076109ca07816 */ /* 0x000fca00000000a0 */
[----:B------:R3:W-:Y:S04]  /*40b0*/  @P1 STG.E.U16 desc[UR36][R4.64+0xf2], R160 ;  /* 0x0000f2a004001986 */ /* 0x0007e8000c101524 */
[----:B------:R-:W4:Y:S01]  /*40c0*/  @P2 LDG.E.LTC128B.U16 R157, desc[UR36][R152.64+0xf0] ;  /* 0x0000f024989d2981 */ /* 0x000f22000c1e1520 */
[----:B------:R-:W-:Y:S01]  /*40d0*/  ISETP.GT.AND P1, PT, R0, 0x79, P0 ;  /* 0x000000790000780c */ /* 0x000fe20000724270 */
[C---:B----4-:R-:W-:Y:S01]  /*40e0*/  IMAD.U32 R156, R157.reuse, 0x10000, RZ ;  /* 0x000100009d9c7824 */ /* 0x050fe200078e00ff */
[----:B0-----:R-:W-:-:S03]  /*40f0*/  PRMT R158, R157, 0x7610, R158 ;  /* 0x000076109d9e7816 */ /* 0x001fc6000000009e */
[----:B--2---:R-:W-:-:S04]  /*4100*/  FMUL R159, R156, R19 ;  /* 0x000000139c9f7220 */ /* 0x004fc80000400000 */
[----:B------:R-:W-:-:S05]  /*4110*/  FFMA R159, R214, R22, R159 ;  /* 0x00000016d69f7223 */ /* 0x000fca000000009f */
[----:B------:R-:W-:-:S04]  /*4120*/  F2FP.BF16.F32.PACK_AB R159, RZ, R159 ;  /* 0x0000009fff9f723e */ /* 0x000fc800000010ff */
[----:B------:R-:W-:-:S05]  /*4130*/  PRMT R162, R159, 0x7610, R162 ;  /* 0x000076109fa27816 */ /* 0x000fca00000000a2 */
[----:B------:R-:W-:Y:S04]  /*4140*/  @P2 STG.E.U16 desc[UR36][R154.64+0xf0], R162 ;  /* 0x0000f0a29a002986 */ /* 0x000fe8000c101524 */
[----:B------:R-:W2:Y:S01]  /*4150*/  @P1 LDG.E.LTC128B.U16 R158, desc[UR36][R152.64+0xf2] ;  /* 0x0000f224989e1981 */ /* 0x000ea2000c1e1520 */
[----:B------:R-:W-:-:S05]  /*4160*/  IADD3 R159, P0, R23, 0x80, RZ ;  /* 0x00000080179f7810 */ /* 0x000fca0007f1e0ff */
[----:B---3--:R-:W-:Y:S01]  /*4170*/  IMAD.X R5, RZ, RZ, UR9, P0 ;  /* 0x00000009ff057e24 */ /* 0x008fe200080e06ff */
[----:B------:R-:W-:-:S03]  /*4180*/  ISETP.GT.AND P0, PT, R3, 0x80, PT ;  /* 0x000000800300780c */ /* 0x000fc60003f04270 */
[----:B------:R-:W-:Y:S01]  /*4190*/  IMAD R160, R5, R14, RZ ;  /* 0x0000000e05a07224 */ /* 0x000fe200078e02ff */
[----:B------:R-:W-:-:S03]  /*41a0*/  ISETP.GT.AND P4, PT, R0, RZ, P0 ;  /* 0x000000ff0000720c */ /* 0x000fc60000784270 */
[----:B------:R-:W-:Y:S02]  /*41b0*/  IMAD R161, R159, R15, R160 ;  /* 0x0000000f9fa17224 */ /* 0x000fe400078e02a0 */
[----:B--2---:R-:W-:-:S04]  /*41c0*/  IMAD.U32 R4, R158, 0x10000, RZ ;  /* 0x000100009e047824 */ /* 0x004fc800078e00ff */
[----:B------:R-:W-:Y:S01]  /*41d0*/  FMUL R156, R4, R19 ;  /* 0x00000013049c7220 */ /* 0x000fe20000400000 */
[----:B------:R-:W-:-:S04]  /*41e0*/  IMAD.WIDE.U32 R4, R159, R14, R8 ;  /* 0x0000000e9f047225 */ /* 0x000fc800078e0008 */
[----:B------:R-:W-:Y:S01]  /*41f0*/  FFMA R156, R215, R22, R156 ;  /* 0x00000016d79c7223 */ /* 0x000fe2000000009c */
[----:B------:R-:W-:Y:S01]  /*4200*/  IMAD.IADD R5, R5, 0x1, R161 ;  /* 0x0000000105057824 */ /* 0x000fe200078e02a1 */
[----:B------:R-:W-:-:S03]  /*4210*/  LEA R152, P2, R4, R12, 0x1 ;  /* 0x0000000c04987211 */ /* 0x000fc600078408ff */
[----:B------:R-:W-:Y:S02]  /*4220*/  F2FP.BF16.F32.PACK_AB R156, RZ, R156 ;  /* 0x0000009cff9c723e */ /* 0x000fe400000010ff */
[--C-:B------:R-:W-:Y:S02]  /*4230*/  LEA.HI.X R153, R4, R13, R5.reuse, 0x1, P2 ;  /* 0x0000000d04997211 */ /* 0x100fe400010f0c05 */
[----:B------:R-:W-:-:S05]  /*4240*/  PRMT R5, R156, 0x7610, R5 ;  /* 0x000076109c057816 */ /* 0x000fca0000000005 */
[----:B------:R0:W-:Y:S04]  /*4250*/  @P1 STG.E.U16 desc[UR36][R154.64+0xf2], R5 ;  /* 0x0000f2059a001986 */ /* 0x0001e8000c101524 */
[----:B------:R2:W3:Y:S01]  /*4260*/  @P4 LDG.E.LTC128B.U16 R158, desc[UR36][R152.64] ;  /* 0x00000024989e4981 */ /* 0x0004e2000c1e1520 */
[----:B------:R-:W-:Y:S01]  /*4270*/  USHF.L.U32 UR4, UR6, 0x8, URZ ;  /* 0x0000000806047899 */ /* 0x000fe2000800063f */
[----:B------:R-:W-:Y:S01]  /*4280*/  ISETP.GT.AND P2, PT, R0, 0x1, P0 ;  /* 0x000000010000780c */ /* 0x000fe20000744270 */
[----:B------:R-:W-:Y:S01]  /*4290*/  USHF.L.U64.HI UR5, UR6, 0x8, UR7 ;  /* 0x0000000806057899 */ /* 0x000fe20008010207 */
[----:B0-----:R-:W-:-:S03]  /*42a0*/  IMAD.WIDE.U32 R4, R159, R14, R216 ;  /* 0x0000000e9f047225 */ /* 0x001fc600078e00d8 */
[----:B--2---:R-:W-:Y:S01]  /*42b0*/  IADD3 R152, P1, R6, UR4, RZ ;  /* 0x0000000406987c10 */ /* 0x004fe2000ff3e0ff */
[----:B------:R-:W-:-:S03]  /*42c0*/  IMAD.IADD R5, R161, 0x1, R5 ;  /* 0x00000001a1057824 */ /* 0x000fc600078e0205 */
[----:B------:R-:W-:Y:S01]  /*42d0*/  IADD3.X R153, R7, UR5, RZ, P1, !PT ;  /* 0x0000000507997c10 */ /* 0x000fe20008ffe4ff */
[C---:B---3--:R-:W-:Y:S01]  /*42e0*/  IMAD.U32 R156, R158.reuse, 0x10000, RZ ;  /* 0x000100009e9c7824 */ /* 0x048fe200078e00ff */
[----:B------:R-:W-:-:S03]  /*42f0*/  PRMT R160, R158, 0x7610, R160 ;  /* 0x000076109ea07816 */ /* 0x000fc600000000a0 */
[----:B------:R-:W-:-:S04]  /*4300*/  FMUL R157, R156, R19 ;  /* 0x000000139c9d7220 */ /* 0x000fc80000400000 */
[----:B------:R-:W-:Y:S01]  /*4310*/  FFMA R88, R88, R22, R157 ;  /* 0x0000001658587223 */ /* 0x000fe2000000009d */
[----:B------:R-:W-:-:S04]  /*4320*/  IMAD.WIDE.U32 R156, R20, UR43, R4 ;  /* 0x0000002b149c7c25 */ /* 0x000fc8000f8e0004 */
[----:B------:R-:W-:Y:S01]  /*4330*/  F2FP.BF16.F32.PACK_AB R88, RZ, R88 ;  /* 0x00000058ff58723e */ /* 0x000fe200000010ff */
[----:B------:R-:W-:Y:S01]  /*4340*/  IMAD.IADD R5, R21, 0x1, R157 ;  /* 0x0000000115057824 */ /* 0x000fe200078e029d */
[----:B------:R-:W-:Y:S02]  /*4350*/  LEA R4, P3, R156, R12, 0x1 ;  /* 0x0000000c9c047211 */ /* 0x000fe400078608ff */
[----:B------:R-:W-:Y:S02]  /*4360*/  PRMT R154, R88, 0x7610, R154 ;  /* 0x00007610589a7816 */ /* 0x000fe4000000009a */
[----:B------:R-:W-:-:S03]  /*4370*/  LEA.HI.X R5, R156, R13, R5, 0x1, P3 ;  /* 0x0000000d9c057211 */ /* 0x000fc600018f0c05 */
[----:B------:R0:W-:Y:S04]  /*4380*/  @P4 STG.E.U16 desc[UR36][R152.64], R154 ;  /* 0x0000009a98004986 */ /* 0x0001e8000c101524 */
[----:B------:R-:W2:Y:S01]  /*4390*/  @P2 LDG.E.LTC128B.U16 R160, desc[UR36][R4.64+0x2] ;  /* 0x0000022404a02981 */ /* 0x000ea2000c1e1520 */
[----:B------:R-:W-:Y:S01]  /*43a0*/  IMAD.WIDE.U32 R158, R159, R14, R218 ;  /* 0x0000000e9f9e7225 */ /* 0x000fe200078e00da */
[----:B------:R-:W-:-:S03]  /*43b0*/  ISETP.GT.AND P1, PT, R3, 0x88, PT ;  /* 0x000000880300780c */ /* 0x000fc60003f24270 */
[----:B------:R-:W-:Y:S01]  /*43c0*/  IMAD.IADD R161, R161, 0x1, R159 ;  /* 0x00000001a1a17824 */ /* 0x000fe200078e029f */
[----:B------:R-:W-:Y:S02]  /*43d0*/  IADD3 R155, P4, R10, R158, RZ ;  /* 0x0000009e0a9b7210 */ /* 0x000fe40007f9e0ff */
[----:B------:R-:W-:-:S03]  /*43e0*/  ISETP.GT.AND P3, PT, R0, RZ, P1 ;  /* 0x000000ff0000720c */ /* 0x000fc60000f64270 */
[----:B------:R-:W-:Y:S01]  /*43f0*/  IMAD.X R156, R161, 0x1, R9, P4 ;  /* 0x00000001a19c7824 */ /* 0x000fe200020e0609 */
[----:B0-----:R-:W-:-:S04]  /*4400*/  LEA R154, P4, R155, R12, 0x1 ;  /* 0x0000000c9b9a7211 */ /* 0x001fc800078808ff */
[----:B------:R-:W-:Y:S01]  /*4410*/  LEA.HI.X R155, R155, R13, R156, 0x1, P4 ;  /* 0x0000000d9b9b7211 */ /* 0x000fe200020f0c9c */
[----:B--2---:R-:W-:-:S04]  /*4420*/  IMAD.U32 R88, R160, 0x10000, RZ ;  /* 0x00010000a0587824 */ /* 0x004fc800078e00ff */
[----:B------:R-:W-:-:S04]  /*4430*/  FMUL R88, R88, R19 ;  /* 0x0000001358587220 */ /* 0x000fc80000400000 */
[----:B------:R-:W-:Y:S01]  /*4440*/  FFMA R88, R89, R22, R88 ;  /* 0x0000001659587223 */ /* 0x000fe20000000058 */
[----:B------:R-:W-:-:S04]  /*4450*/  @P2 IMAD.MOV.U32 R89, RZ, RZ, R153 ;  /* 0x000000ffff592224 */ /* 0x000fc800078e0099 */
[----:B------:R-:W-:-:S04]  /*4460*/  F2FP.BF16.F32.PACK_AB R88, RZ, R88 ;  /* 0x00000058ff58723e */ /* 0x000fc800000010ff */
[----:B------:R-:W-:Y:S01]  /*4470*/  PRMT R159, R88, 0x7610, R159 ;  /* 0x00007610589f7816 */ /* 0x000fe2000000009f */
[----:B------:R-:W-:-:S05]  /*4480*/  @P2 IMAD.MOV.U32 R88, RZ, RZ, R152 ;  /* 0x000000ffff582224 */ /* 0x000fca00078e0098 */
[----:B------:R0:W-:Y:S04]  /*4490*/  @P2 STG.E.U16 desc[UR36][R88.64+0x2], R159 ;  /* 0x0000029f58002986 */ /* 0x0001e8000c101524 */
[----:B------:R-:W2:Y:S01]  /*44a0*/  @P3 LDG.E.LTC128B.U16 R160, desc[UR36][R154.64] ;  /* 0x000000249aa03981 */ /* 0x000ea2000c1e1520 */
[----:B------:R-:W-:-:S05]  /*44b0*/  IADD3 R158, P2, R216, R158, RZ ;  /* 0x0000009ed89e7210 */ /* 0x000fca0007f5e0ff */
[----:B0-----:R-:W-:Y:S01]  /*44c0*/  IMAD.X R159, R217, 0x1, R161, P2 ;  /* 0x00000001d99f7824 */ /* 0x001fe200010e06a1 */
[----:B------:R-:W-:Y:S01]  /*44d0*/  ISETP.GT.AND P2, PT, R0, 0x1, P1 ;  /* 0x000000010000780c */ /* 0x000fe20000f44270 */
[----:B------:R-:W-:-:S04]  /*44e0*/  IMAD.WIDE.U32 R158, R20, UR43, R158 ;  /* 0x0000002b149e7c25 */ /* 0x000fc8000f8e009e */
[----:B------:R-:W-:Y:S01]  /*44f0*/  IMAD.IADD R89, R21, 0x1, R159 ;  /* 0x0000000115597824 */ /* 0x000fe200078e029f */
[----:B------:R-:W-:-:S04]  /*4500*/  LEA R88, P5, R158, R12, 0x1 ;  /* 0x0000000c9e587211 */ /* 0x000fc800078a08ff */
[----:B------:R-:W-:Y:S01]  /*4510*/  LEA.HI.X R89, R158, R13, R89, 0x1, P5 ;  /* 0x0000000d9e597211 */ /* 0x000fe200028f0c59 */
[----:B--2---:R-:W-:-:S04]  /*4520*/  IMAD.U32 R156, R160, 0x10000, RZ ;  /* 0x00010000a09c7824 */ /* 0x004fc800078e00ff */
[----:B------:R-:W-:Y:S01]  /*4530*/  FMUL R157, R156, R19 ;  /* 0x000000139c9d7220 */ /* 0x000fe20000400000 */
[----:B------:R-:W-:-:S03]  /*4540*/  IADD3 R156, P4, R220, UR4, RZ ;  /* 0x00000004dc9c7c10 */ /* 0x000fc6000ff9e0ff */
[----:B------:R-:W-:-:S05]  /*4550*/  FFMA R157, R90, R22, R157 ;  /* 0x000000165a9d7223 */ /* 0x000fca000000009d */
[----:B------:R-:W-:Y:S02]  /*4560*/  F2FP.BF16.F32.PACK_AB R90, RZ, R157 ;  /* 0x0000009dff5a723e */ /* 0x000fe400000010ff */
[----:B------:R-:W-:Y:S02]  /*4570*/  IADD3.X R157, R221, UR5, RZ, P4, !PT ;  /* 0x00000005dd9d7c10 */ /* 0x000fe4000a7fe4ff */
[----:B------:R-:W-:-:S05]  /*4580*/  PRMT R155, R90, 0x7610, R155 ;  /* 0x000076105a9b7816 */ /* 0x000fca000000009b */
[----:B------:R0:W-:Y:S04]  /*4590*/  @P3 STG.E.U16 desc[UR36][R156.64], R155 ;  /* 0x0000009b9c003986 */ /* 0x0001e8000c101524 */
[----:B------:R-:W2:Y:S01]  /*45a0*/  @P2 LDG.E.LTC128B.U16 R160, desc[UR36][R88.64+0x2] ;  /* 0x0000022458a02981 */ /* 0x000ea2000c1e1520 */
[----:B------:R-:W-:Y:S01]  /*45b0*/  ISETP.GT.AND P4, PT, R0, 0x8, P0 ;  /* 0x000000080000780c */ /* 0x000fe20000784270 */
[----:B--2---:R-:W-:-:S04]  /*45c0*/  IMAD.U32 R90, R160, 0x10000, RZ ;  /* 0x00010000a05a7824 */ /* 0x004fc800078e00ff */
[----:B------:R-:W-:-:S04]  /*45d0*/  FMUL R90, R90, R19 ;  /* 0x000000135a5a7220 */ /* 0x000fc80000400000 */
[----:B------:R-:W-:Y:S01]  /*45e0*/  FFMA R91, R91, R22, R90 ;  /* 0x000000165b5b7223 */ /* 0x000fe2000000005a */
[----:B------:R-:W-:-:S04]  /*45f0*/  IADD3 R90, P3, R220, UR4, RZ ;  /* 0x00000004dc5a7c10 */ /* 0x000fc8000ff7e0ff */
[----:B------:R-:W-:Y:S02]  /*4600*/  F2FP.BF16.F32.PACK_AB R154, RZ, R91 ;  /* 0x0000005bff9a723e */ /* 0x000fe400000010ff */
[----:B------:R-:W-:Y:S02]  /*4610*/  IADD3.X R91, R221, UR5, RZ, P3, !PT ;  /* 0x00000005dd5b7c10 */ /* 0x000fe40009ffe4ff */
[----:B0-----:R-:W-:-:S05]  /*4620*/  PRMT R157, R154, 0x7610, R157 ;  /* 0x000076109a9d7816 */ /* 0x001fca000000009d */
[----:B------:R0:W-:Y:S04]  /*4630*/  @P2 STG.E.U16 desc[UR36][R90.64+0x2], R157 ;  /* 0x0000029d5a002986 */ /* 0x0001e8000c101524 */
[----:B------:R-:W2:Y:S01]  /*4640*/  @P4 LDG.E.LTC128B.U16 R160, desc[UR36][R4.64+0x10] ;  /* 0x0000102404a04981 */ /* 0x000ea2000c1e1520 */
[----:B------:R-:W-:Y:S01]  /*4650*/  ISETP.GT.AND P2, PT, R0, 0x9, P0 ;  /* 0x000000090000780c */ /* 0x000fe20000744270 */
[----:B0-----:R-:W-:Y:S02]  /*4660*/  @P4 IMAD.MOV.U32 R90, RZ, RZ, R152 ;  /* 0x000000ffff5a4224 */ /* 0x001fe400078e0098 */
[----:B------:R-:W-:Y:S02]  /*4670*/  @P4 IMAD.MOV.U32 R91, RZ, RZ, R153 ;  /* 0x000000ffff5b4224 */ /* 0x000fe400078e0099 */
[----:B--2---:R-:W-:-:S04]  /*4680*/  IMAD.U32 R154, R160, 0x10000, RZ ;  /* 0x00010000a09a7824 */ /* 0x004fc800078e00ff */
[----:B------:R-:W-:-:S04]  /*4690*/  FMUL R155, R154, R19 ;  /* 0x000000139a9b7220 */ /* 0x000fc80000400000 */
[----:B------:R-:W-:-:S05]  /*46a0*/  FFMA R155, R92, R22, R155 ;  /* 0x000000165c9b7223 */ /* 0x000fca000000009b */
[----:B------:R-:W-:-:S05]  /*46b0*/  F2FP.BF16.F32.PACK_AB R155, RZ, R155 ;  /* 0x0000009bff9b723e */ /* 0x000fca00000010ff */
        /* <DEDUP_REMOVED lines=8> */
[----:B------:R-:W-:-:S04]  /*4740*/  F2FP.BF16.F32.PACK_AB R92, RZ, R92 ;  /* 0x0000005cff5c723e */ /* 0x000fc800000010ff */
[----:B------:R-:W-:-:S05]  /*4750*/  PRMT R154, R92, 0x7610, R154 ;  /* 0x000076105c9a7816 */ /* 0x000fca000000009a */
[----:B------:R0:W-:Y:S04]  /*4760*/  @P2 STG.E.U16 desc[UR36][R90.64+0x12], R154 ;  /* 0x0000129a5a002986 */ /* 0x0001e8000c101524 */
[----:B------:R-:W2:Y:S01]  /*4770*/  @P3 LDG.E.LTC128B.U16 R160, desc[UR36][R88.64+0x10] ;  /* 0x0000102458a03981 */ /* 0x000ea2000c1e1520 */
[----:B------:R-:W-:Y:S01]  /*4780*/  ISETP.GT.AND P4, PT, R0, 0x9, P1 ;  /* 0x000000090000780c */ /* 0x000fe20000f84270 */
[----:B--2---:R-:W-:-:S04]  /*4790*/  IMAD.U32 R92, R160, 0x10000, RZ ;  /* 0x00010000a05c7824 */ /* 0x004fc800078e00ff */
[----:B------:R-:W-:Y:S01]  /*47a0*/  FMUL R93, R92, R19 ;  /* 0x000000135c5d7220 */ /* 0x000fe20000400000 */
[----:B------:R-:W-:-:S03]  /*47b0*/  IADD3 R92, P2, R220, UR4, RZ ;  /* 0x00000004dc5c7c10 */ /* 0x000fc6000ff5e0ff */
[----:B------:R-:W-:-:S05]  /*47c0*/  FFMA R93, R94, R22, R93 ;  /* 0x000000165e5d7223 */ /* 0x000fca000000005d */
[----:B0-----:R-:W-:Y:S02]  /*47d0*/  F2FP.BF16.F32.PACK_AB R91, RZ, R93 ;  /* 0x0000005dff5b723e */ /* 0x001fe400000010ff */
[----:B------:R-:W-:-:S05]  /*47e0*/  IADD3.X R93, R221, UR5, RZ, P2, !PT ;  /* 0x00000005dd5d7c10 */ /* 0x000fca00097fe4ff */
        /* <DEDUP_REMOVED lines=8> */
[----:B0-----:R-:W-:-:S05]  /*4870*/  IADD3.X R91, R221, UR5, RZ, P2, !PT ;  /* 0x00000005dd5b7c10 */ /* 0x001fca00097fe4ff */
        /* <DEDUP_REMOVED lines=496> */
[----:B------:R-:W-:-:S05]  /*6780*/  F2FP.BF16.F32.PACK_AB R92, RZ, R92 ;  /* 0x0000005cff5c723e */ /* 0x000fca00000010ff */
[----:B------:R-:W-:Y:S04]  /*6790*/  @P0 STG.E.U16 desc[UR36][R152.64+0xf2], R92 ;  /* 0x0000f25c98000986 */ /* 0x000fe8000c101524 */
[----:B------:R-:W0:Y:S01]  /*67a0*/  @P2 LDG.E.LTC128B.U16 R160, desc[UR36][R88.64+0xf0] ;  /* 0x0000f02458a02981 */ /* 0x000e22000c1e1520 */
[----:B------:R-:W-:Y:S02]  /*67b0*/  ISETP.GT.AND P1, PT, R0, 0x79, P1 ;  /* 0x000000790000780c */ /* 0x000fe40000f24270 */
[----:B------:R-:W-:Y:S01]  /*67c0*/  IADD3 R4, P0, R220, UR4, RZ ;  /* 0x00000004dc047c10 */ /* 0x000fe2000ff1e0ff */
[----:B0-----:R-:W-:-:S04]  /*67d0*/  IMAD.U32 R90, R160, 0x10000, RZ ;  /* 0x00010000a05a7824 */ /* 0x001fc800078e00ff */
[----:B------:R-:W-:-:S04]  /*67e0*/  FMUL R5, R90, R19 ;  /* 0x000000135a057220 */ /* 0x000fc80000400000 */
[----:B------:R-:W-:-:S05]  /*67f0*/  FFMA R5, R150, R22, R5 ;  /* 0x0000001696057223 */ /* 0x000fca0000000005 */
[----:B------:R-:W-:Y:S02]  /*6800*/  F2FP.BF16.F32.PACK_AB R90, RZ, R5 ;  /* 0x00000005ff5a723e */ /* 0x000fe400000010ff */
[----:B------:R-:W-:Y:S02]  /*6810*/  IADD3.X R5, R221, UR5, RZ, P0, !PT ;  /* 0x00000005dd057c10 */ /* 0x000fe400087fe4ff */
[----:B------:R-:W-:-:S05]  /*6820*/  PRMT R91, R90, 0x7610, R91 ;  /* 0x000076105a5b7816 */ /* 0x000fca000000005b */
[----:B------:R0:W-:Y:S04]  /*6830*/  @P2 STG.E.U16 desc[UR36][R4.64+0xf0], R91 ;  /* 0x0000f05b04002986 */ /* 0x0001e8000c101524 */
[----:B------:R-:W2:Y:S01]  /*6840*/  @P1 LDG.E.LTC128B.U16 R160, desc[UR36][R88.64+0xf2] ;  /* 0x0000f22458a01981 */ /* 0x000ea2000c1e1520 */
[----:B------:R-:W-:-:S05]  /*6850*/  IADD3 R95, P0, R23, 0x100, RZ ;  /* 0x00000100175f7810 */ /* 0x000fca0007f1e0ff */
[----:B------:R-:W-:Y:S01]  /*6860*/  IMAD.X R23, RZ, RZ, UR9, P0 ;  /* 0x00000009ff177e24 */ /* 0x000fe200080e06ff */
[----:B------:R-:W-:Y:S02]  /*6870*/  ISETP.GT.AND P0, PT, R3, 0x100, PT ;  /* 0x000001000300780c */ /* 0x000fe40003f04270 */
[----:B0-----:R-:W-:Y:S01]  /*6880*/  IADD3 R4, P3, R220, UR4, RZ ;  /* 0x00000004dc047c10 */ /* 0x001fe2000ff7e0ff */
        /* <DEDUP_REMOVED lines=10> */
[----:B------:R-:W-:Y:S02]  /*6930*/  LEA.HI.X R89, R90, R13, R5, 0x1, P4 ;  /* 0x0000000d5a597211 */ /* 0x000fe400020f0c05 */
[----:B------:R-:W-:Y:S02]  /*6940*/  IADD3.X R5, R221, UR5, RZ, P3, !PT ;  /* 0x00000005dd057c10 */ /* 0x000fe40009ffe4ff */
[----:B------:R-:W-:-:S05]  /*6950*/  PRMT R91, R92, 0x7610, R91 ;  /* 0x000076105c5b7816 */ /* 0x000fca000000005b */
[----:B------:R0:W-:Y:S04]  /*6960*/  @P1 STG.E.U16 desc[UR36][R4.64+0xf2], R91 ;  /* 0x0000f25b04001986 */ /* 0x0001e8000c101524 */
[----:B------:R-:W2:Y:S01]  /*6970*/  @P2 LDG.E.LTC128B.U16 R160, desc[UR36][R88.64] ;  /* 0x0000002458a02981 */ /* 0x000ea2000c1e1520 */
[----:B------:R-:W-:Y:S01]  /*6980*/  IMAD.U32 R15, RZ, RZ, UR6 ;  /* 0x00000006ff0f7e24 */ /* 0x000fe2000f8e00ff */
[----:B------:R-:W-:Y:S01]  /*6990*/  ISETP.GT.AND P3, PT, R0, 0x1, P0 ;  /* 0x000000010000780c */ /* 0x000fe20000764270 */
[----:B------:R-:W-:Y:S01]  /*69a0*/  IMAD.U32 R94, RZ, RZ, UR6 ;  /* 0x00000006ff5e7e24 */ /* 0x000fe2000f8e00ff */
[----:B------:R-:W-:Y:S01]  /*69b0*/  BSSY B1, `(.L_x_41) ;  /* 0x0000013000017945 */ /* 0x000fe20003800000 */
[----:B------:R-:W-:Y:S02]  /*69c0*/  IMAD.U32 R97, RZ, RZ, UR7 ;  /* 0x00000007ff617e24 */ /* 0x000fe4000f8e00ff */
[----:B------:R-:W-:-:S02]  /*69d0*/  IMAD.SHL.U32 R15, R15, 0x200, RZ ;  /* 0x000002000f0f7824 */ /* 0x000fc400078e00ff */
[----:B0-----:R-:W-:-:S03]  /*69e0*/  IMAD.WIDE.U32 R90, R95, R14, R216 ;  /* 0x0000000e5f5a7225 */ /* 0x001fc600078e00d8 */
[----:B-1----:R-:W-:Y:S01]  /*69f0*/  IADD3 R6, P1, R15, R6, RZ ;  /* 0x000000060f067210 */ /* 0x002fe20007f3e0ff */
[----:B------:R-:W-:Y:S02]  /*6a00*/  IMAD.IADD R91, R93, 0x1, R91 ;  /* 0x000000015d5b7824 */ /* 0x000fe400078e025b */
[----:B------:R-:W-:-:S04]  /*6a10*/  IMAD.WIDE.U32 R90, R20, UR43, R90 ;  /* 0x0000002b145a7c25 */ /* 0x000fc8000f8e005a */
[----:B------:R-:W-:Y:S01]  /*6a20*/  IMAD.IADD R5, R21, 0x1, R91 ;  /* 0x0000000115057824 */ /* 0x000fe200078e025b */
[----:B------:R-:W-:-:S04]  /*6a30*/  LEA R4, P4, R90, R12, 0x1 ;  /* 0x0000000c5a047211 */ /* 0x000fc800078808ff */
[----:B------:R-:W-:Y:S01]  /*6a40*/  LEA.HI.X R5, R90, R13, R5, 0x1, P4 ;  /* 0x0000000d5a057211 */ /* 0x000fe200020f0c05 */
[----:B--2---:R-:W-:-:S04]  /*6a50*/  IMAD.U32 R92, R160, 0x10000, RZ ;  /* 0x00010000a05c7824 */ /* 0x004fc800078e00ff */
[----:B------:R-:W-:-:S04]  /*6a60*/  FMUL R23, R92, R19 ;  /* 0x000000135c177220 */ /* 0x000fc80000400000 */
[----:B------:R-:W-:Y:S01]  /*6a70*/  FFMA R24, R24, R22, R23 ;  /* 0x0000001618187223 */ /* 0x000fe20000000017 */
[----:B------:R-:W-:-:S04]  /*6a80*/  SHF.L.U64.HI R23, R94, 0x9, R97 ;  /* 0x000000095e177819 */ /* 0x000fc80000010261 */
[----:B------:R-:W-:Y:S01]  /*6a90*/  F2FP.BF16.F32.PACK_AB R24, RZ, R24 ;  /* 0x00000018ff18723e */ /* 0x000fe200000010ff */
[----:B------:R-:W-:-:S05]  /*6aa0*/  IMAD.X R7, R23, 0x1, R7, P1 ;  /* 0x0000000117077824 */ /* 0x000fca00008e0607 */
[----:B------:R0:W-:Y:S01]  /*6ab0*/  @P2 STG.E.U16 desc[UR36][R6.64], R24 ;  /* 0x0000001806002986 */ /* 0x0001e2000c101524 */
[----:B------:R-:W-:Y:S05]  /*6ac0*/  @!P3 BRA `(.L_x_42) ;  /* 0x000000000004b947 */ /* 0x000fea0003800000 */
[----:B------:R1:W5:Y:S02]  /*6ad0*/  LDG.E.LTC128B.U16 R160, desc[UR36][R4.64+0x2] ;  /* 0x0000022404a07981 */ /* 0x000364000c1e1520 */
.L_x_42:
[----:B------:R-:W-:Y:S05]  /*6ae0*/  BSYNC B1 ;  /* 0x0000000000017941 */ /* 0x000fea0003800000 */
.L_x_41:
[----:B-----5:R-:W-:Y:S01]  /*6af0*/  IMAD.U32 R8, R160, 0x10000, RZ ;  /* 0x00010000a0087824 */ /* 0x020fe200078e00ff */
[----:B------:R-:W-:Y:S01]  /*6b00*/  ISETP.GT.AND P1, PT, R3, 0x108, PT ;  /* 0x000001080300780c */ /* 0x000fe20003f24270 */
[----:B------:R-:W-:Y:S01]  /*6b10*/  IMAD.WIDE.U32 R218, R95, R14, R218 ;  /* 0x0000000e5fda7225 */ /* 0x000fe200078e00da */
[----:B------:R-:W-:Y:S03]  /*6b20*/  BSSY B1, `(.L_x_43) ;  /* 0x0000010000017945 */ /* 0x000fe60003800000 */
[----:B------:R-:W-:Y:S01]  /*6b30*/  FMUL R8, R8, R19 ;  /* 0x0000001308087220 */ /* 0x000fe20000400000 */
[----:B------:R-:W-:Y:S01]  /*6b40*/  ISETP.GT.AND P2, PT, R0, RZ, P1 ;  /* 0x000000ff0000720c */ /* 0x000fe20000f44270 */
[----:B------:R-:W-:Y:S01]  /*6b50*/  IMAD.IADD R93, R93, 0x1, R219 ;  /* 0x000000015d5d7824 */ /* 0x000fe200078e02db */
[----:B------:R-:W-:Y:S01]  /*6b60*/  IADD3 R3, P4, R10, R218, RZ ;  /* 0x000000da0a037210 */ /* 0x000fe20007f9e0ff */
[----:B------:R-:W-:Y:S01]  /*6b70*/  FFMA R8, R25, R22, R8 ;  /* 0x0000001619087223 */ /* 0x000fe20000000008 */
[----:B------:R-:W-:-:S03]  /*6b80*/  IADD3 R10, P5, R216, R218, RZ ;  /* 0x000000dad80a7210 */ /* 0x000fc60007fbe0ff */
[----:B------:R-:W-:Y:S01]  /*6b90*/  IMAD.X R14, R93, 0x1, R9, P4 ;  /* 0x000000015d0e7824 */ /* 0x000fe200020e0609 */
[----:B------:R-:W-:Y:S02]  /*6ba0*/  F2FP.BF16.F32.PACK_AB R11, RZ, R8 ;  /* 0x00000008ff0b723e */ /* 0x000fe400000010ff */
[----:B------:R-:W-:Y:S02]  /*6bb0*/  LEA R8, P4, R3, R12, 0x1 ;  /* 0x0000000c03087211 */ /* 0x000fe400078808ff */
[----:B0-----:R-:W-:Y:S01]  /*6bc0*/  PRMT R24, R11, 0x7610, R24 ;  /* 0x000076100b187816 */ /* 0x001fe20000000018 */
[----:B------:R-:W-:Y:S01]  /*6bd0*/  IMAD.X R11, R217, 0x1, R93, P5 ;  /* 0x00000001d90b7824 */ /* 0x000fe200028e065d */
[----:B------:R-:W-:-:S03]  /*6be0*/  LEA.HI.X R9, R3, R13, R14, 0x1, P4 ;  /* 0x0000000d03097211 */ /* 0x000fc600020f0c0e */
[----:B------:R0:W-:Y:S01]  /*6bf0*/  @P3 STG.E.U16 desc[UR36][R6.64+0x2], R24 ;  /* 0x0000021806003986 */ /* 0x0001e2000c101524 */
[----:B------:R-:W-:Y:S05]  /*6c00*/  @!P2 BRA `(.L_x_44) ;  /* 0x000000000004a947 */ /* 0x000fea0003800000 */
[----:B------:R2:W5:Y:S02]  /*6c10*/  LDG.E.LTC128B.U16 R160, desc[UR36][R8.64] ;  /* 0x0000002408a07981 */ /* 0x000564000c1e1520 */
.L_x_44:
[----:B------:R-:W-:Y:S05]  /*6c20*/  BSYNC B1 ;  /* 0x0000000000017941 */ /* 0x000fea0003800000 */
.L_x_43:
[----:B--2--5:R-:W-:Y:S01]  /*6c30*/  IMAD.U32 R8, R160, 0x10000, RZ ;  /* 0x00010000a0087824 */ /* 0x024fe200078e00ff */
[----:B------:R-:W-:Y:S01]  /*6c40*/  BSSY B1, `(.L_x_45) ;  /* 0x000000e000017945 */ /* 0x000fe20003800000 */
[----:B------:R-:W-:-:S04]  /*6c50*/  IMAD.WIDE.U32 R10, R20, UR43, R10 ;  /* 0x0000002b140a7c25 */ /* 0x000fc8000f8e000a */
[----:B------:R-:W-:Y:S01]  /*6c60*/  FMUL R3, R8, R19 ;  /* 0x0000001308037220 */ /* 0x000fe20000400000 */
[----:B------:R-:W-:Y:S01]  /*6c70*/  IADD3 R8, P3, R15, R220, RZ ;  /* 0x000000dc0f087210 */ /* 0x000fe20007f7e0ff */
[----:B------:R-:W-:Y:S01]  /*6c80*/  IMAD.IADD R21, R21, 0x1, R11 ;  /* 0x0000000115157824 */ /* 0x000fe200078e020b */
[----:B------:R-:W-:Y:S01]  /*6c90*/  LEA R12, P4, R10, R12, 0x1 ;  /* 0x0000000c0a0c7211 */ /* 0x000fe200078808ff */
[----:B------:R-:W-:Y:S02]  /*6ca0*/  FFMA R3, R26, R22, R3 ;  /* 0x000000161a037223 */ /* 0x000fe40000000003 */
[----:B------:R-:W-:Y:S01]  /*6cb0*/  IMAD.X R9, R23, 0x1, R221, P3 ;  /* 0x0000000117097824 */ /* 0x000fe200018e06dd */
[----:B------:R-:W-:Y:S02]  /*6cc0*/  LEA.HI.X R13, R10, R13, R21, 0x1, P4 ;  /* 0x0000000d0a0d7211 */ /* 0x000fe400020f0c15 */
[----:B------:R-:W-:Y:S02]  /*6cd0*/  F2FP.BF16.F32.PACK_AB R3, RZ, R3 ;  /* 0x00000003ff03723e */ /* 0x000fe400000010ff */
[----:B------:R-:W-:-:S03]  /*6ce0*/  ISETP.GT.AND P4, PT, R0, 0x1, P1 ;  /* 0x000000010000780c */ /* 0x000fc60000f84270 */
[----:B------:R2:W-:Y:S10]  /*6cf0*/  @P2 STG.E.U16 desc[UR36][R8.64], R3 ;  /* 0x0000000308002986 */ /* 0x0005f4000c101524 */
[----:B------:R-:W-:Y:S05]  /*6d00*/  @!P4 BRA `(.L_x_46) ;  /* 0x000000000004c947 */ /* 0x000fea0003800000 */
[----:B------:R3:W5:Y:S02]  /*6d10*/  LDG.E.LTC128B.U16 R160, desc[UR36][R12.64+0x2] ;  /* 0x000002240ca07981 */ /* 0x000764000c1e1520 */
.L_x_46:
[----:B------:R-:W-:Y:S05]  /*6d20*/  BSYNC B1 ;  /* 0x0000000000017941 */ /* 0x000fea0003800000 */
.L_x_45:
[----:B--2--5:R-:W-:Y:S01]  /*6d30*/  IMAD.U32 R8, R160, 0x10000, RZ ;  /* 0x00010000a0087824 */ /* 0x024fe200078e00ff */
[----:B------:R-:W-:Y:S01]  /*6d40*/  ISETP.GT.AND P3, PT, R0, 0x8, P0 ;  /* 0x000000080000780c */ /* 0x000fe20000764270 */
[----:B------:R-:W-:Y:S02]  /*6d50*/  BSSY B1, `(.L_x_47) ;  /* 0x0000009000017945 */ /* 0x000fe40003800000 */
[----:B------:R-:W-:-:S04]  /*6d60*/  FMUL R8, R8, R19 ;  /* 0x0000001308087220 */ /* 0x000fc80000400000 */
[----:B------:R-:W-:Y:S01]  /*6d70*/  FFMA R27, R27, R22, R8 ;  /* 0x000000161b1b7223 */ /* 0x000fe20000000008 */
[----:B------:R-:W-:-:S04]  /*6d80*/  IADD3 R8, P2, R15, R220, RZ ;  /* 0x000000dc0f087210 */ /* 0x000fc80007f5e0ff */
[----:B------:R-:W-:Y:S01]  /*6d90*/  F2FP.BF16.F32.PACK_AB R27, RZ, R27 ;  /* 0x0000001bff1b723e */ /* 0x000fe200000010ff */
[----:B------:R-:W-:-:S05]  /*6da0*/  IMAD.X R9, R23, 0x1, R221, P2 ;  /* 0x0000000117097824 */ /* 0x000fca00010e06dd */
[----:B------:R2:W-:Y:S01]  /*6db0*/  @P4 STG.E.U16 desc[UR36][R8.64+0x2], R27 ;  /* 0x0000021b08004986 */ /* 0x0005e2000c101524 */
[----:B------:R-:W-:Y:S05]  /*6dc0*/  @!P3 BRA `(.L_x_48) ;  /* 0x000000000004b947 */ /* 0x000fea0003800000 */
[----:B------:R4:W5:Y:S02]  /*6dd0*/  LDG.E.LTC128B.U16 R160, desc[UR36][R4.64+0x10] ;  /* 0x0000102404a07981 */ /* 0x000964000c1e1520 */
.L_x_48:
[----:B------:R-:W-:Y:S05]  /*6de0*/  BSYNC B1 ;  /* 0x0000000000017941 */ /* 0x000fea0003800000 */
.L_x_47:
[----:B--2--5:R-:W-:Y:S01]  /*6df0*/  IMAD.U32 R8, R160, 0x10000, RZ ;  /* 0x00010000a0087824 */ /* 0x024fe200078e00ff */
        /* <DEDUP_REMOVED lines=8> */
.L_x_50:
[----:B------:R-:W-:Y:S05]  /*6e80*/  BSYNC B1 ;  /* 0x0000000000017941 */ /* 0x000fea0003800000 */
.L_x_49:
[----:B-----5:R-:W-:Y:S01]  /*6e90*/  IMAD.U32 R8, R160, 0x10000, RZ ;  /* 0x00010000a0087824 */ /* 0x020fe200078e00ff */
        /* <DEDUP_REMOVED lines=8> */
.L_x_52:
[----:B------:R-:W-:Y:S05]  /*6f20*/  BSYNC B1 ;  /* 0x0000000000017941 */ /* 0x000fea0003800000 */
.L_x_51:
[----:B0----5:R-:W-:Y:S01]  /*6f30*/  IMAD.U32 R8, R160, 0x10000, RZ ;  /* 0x00010000a0087824 */ /* 0x021fe200078e00ff */
[----:B------:R-:W-:Y:S01]  /*6f40*/  ISETP.GT.AND P4, PT, R0, 0x9, P1 ;  /* 0x000000090000780c */ /* 0x000fe20000f84270 */
[----:B------:R-:W-:Y:S02]  /*6f50*/  BSSY B1, `(.L_x_53) ;  /* 0x0000009000017945 */ /* 0x000fe40003800000 */
[----:B--2---:R-:W-:Y:S01]  /*6f60*/  FMUL R3, R8, R19 ;  /* 0x0000001308037220 */ /* 0x004fe20000400000 */
[----:B------:R-:W-:-:S03]  /*6f70*/  IADD3 R8, P2, R220, R15, RZ ;  /* 0x0000000fdc087210 */ /* 0x000fc60007f5e0ff */
[----:B------:R-:W-:Y:S02]  /*6f80*/  FFMA R3, R30, R22, R3 ;  /* 0x000000161e037223 */ /* 0x000fe40000000003 */
[----:B------:R-:W-:-:S03]  /*6f90*/  IMAD.X R9, R221, 0x1, R23, P2 ;  /* 0x00000001dd097824 */ /* 0x000fc600010e0617 */
[----:B------:R-:W-:-:S05]  /*6fa0*/  F2FP.BF16.F32.PACK_AB R3, RZ, R3 ;  /* 0x00000003ff03723e */ /* 0x000fca00000010ff */
[----:B------:R0:W-:Y:S01]  /*6fb0*/  @P3 STG.E.U16 desc[UR36][R8.64+0x10], R3 ;  /* 0x0000100308003986 */ /* 0x0001e2000c101524 */
[----:B------:R-:W-:Y:S05]  /*6fc0*/  @!P4 BRA `(.L_x_54) ;  /* 0x000000000004c947 */ /* 0x000fea0003800000 */
[----:B------:R2:W5:Y:S02]  /*6fd0*/  LDG.E.LTC128B.U16 R160, desc[UR36][R12.64+0x12] ;  /* 0x000012240ca07981 */ /* 0x000564000c1e1520 */
.L_x_54:
[----:B------:R-:W-:Y:S05]  /*6fe0*/  BSYNC B1 ;  /* 0x0000000000017941 */ /* 0x000fea0003800000 */
.L_x_53:
[----:B0----5:R-:W-:Y:S01]  /*6ff0*/  IMAD.U32 R8, R160, 0x10000, RZ ;  /* 0x00010000a0087824 */ /* 0x021fe200078e00ff */
        /* <DEDUP_REMOVED lines=10> */
.L_x_56:
[----:B------:R-:W-:Y:S05]  /*70a0*/  BSYNC B1 ;  /* 0x0000000000017941 */ /* 0x000fea0003800000 */
.L_x_55:
[----:B0----5:R-:W-:Y:S01]  /*70b0*/  IMAD.U32 R8, R160, 0x10000, RZ ;  /* 0x00010000a0087824 */ /* 0x021fe200078e00ff */
        /* <DEDUP_REMOVED lines=8> */
.L_x_58:
[----:B------:R-:W-:Y:S05]  /*7140*/  BSYNC B1 ;  /* 0x0000000000017941 */ /* 0x000fea0003800000 */
.L_x_57:
        /* <DEDUP_REMOVED lines=9> */
.L_x_60:
[----:B------:R-:W-:Y:S05]  /*71e0*/  BSYNC B1 ;  /* 0x0000000000017941 */ /* 0x000fea0003800000 */
.L_x_59:
[----:B0----5:R-:W-:Y:S01]  /*71f0*/  IMAD.U32 R8, R160, 0x10000, RZ ;  /* 0x00010000a0087824 */ /* 0x021fe200078e00ff */
[----:B------:R-:W-:Y:S01]  /*7200*/  ISETP.GT.AND P4, PT, R0, 0x11, P1 ;  /* 0x000000110000780c */ /* 0x000fe20000f84270 */
[----:B------:R-:W-:Y:S02]  /*7210*/  BSSY B1, `(.L_x_61) ;  /* 0x0000009000017945 */ /* 0x000fe40003800000 */
[----:B------:R-:W-:Y:S01]  /*7220*/  FMUL R3, R8, R19 ;  /* 0x0000001308037220 */ /* 0x000fe20000400000 */
[----:B------:R-:W-:-:S03]  /*7230*/  IADD3 R8, P2, R220, R15, RZ ;  /* 0x0000000fdc087210 */ /* 0x000fc60007f5e0ff */
[----:B------:R-:W-:Y:S02]  /*7240*/  FFMA R3, R34, R22, R3 ;  /* 0x0000001622037223 */ /* 0x000fe40000000003 */
[----:B------:R-:W-:-:S03]  /*7250*/  IMAD.X R9, R221, 0x1, R23, P2 ;  /* 0x00000001dd097824 */ /* 0x000fc600010e0617 */
[----:B------:R-:W-:-:S05]  /*7260*/  F2FP.BF16.F32.PACK_AB R3, RZ, R3 ;  /* 0x00000003ff03723e */ /* 0x000fca00000010ff */
[----:B------:R0:W-:Y:S01]  /*7270*/  @P3 STG.E.U16 desc[UR36][R8.64+0x20], R3 ;  /* 0x0000200308003986 */ /* 0x0001e2000c101524 */
[----:B------:R-:W-:Y:S05]  /*7280*/  @!P4 BRA `(.L_x_62) ;  /* 0x000000000004c947 */ /* 0x000fea0003800000 */
[----:B------:R0:W5:Y:S02]  /*7290*/  LDG.E.LTC128B.U16 R160, desc[UR36][R12.64+0x22] ;  /* 0x000022240ca07981 */ /* 0x000164000c1e1520 */
.L_x_62:
[----:B------:R-:W-:Y:S05]  /*72a0*/  BSYNC B1 ;  /* 0x0000000000017941 */ /* 0x000fea0003800000 */
.L_x_61:
        /* <DEDUP_REMOVED lines=11> */
.L_x_64:
[----:B------:R-:W-:Y:S05]  /*7360*/  BSYNC B1 ;  /* 0x0000000000017941 */ /* 0x000fea0003800000 */
.L_x_63:
        /* <DEDUP_REMOVED lines=9> */
.L_x_66:
[----:B------:R-:W-:Y:S05]  /*7400*/  BSYNC B1 ;  /* 0x0000000000017941 */ /* 0x000fea0003800000 */
.L_x_65:
        /* <DEDUP_REMOVED lines=9> */
.L_x_68:
[----:B------:R-:W-:Y:S05]  /*74a0*/  BSYNC B1 ;  /* 0x0000000000017941 */ /* 0x000fea0003800000 */
.L_x_67:
        /* <DEDUP_REMOVED lines=11> */
.L_x_70:
[----:B------:R-:W-:Y:S05]  /*7560*/  BSYNC B1 ;  /* 0x0000000000017941 */ /* 0x000fea0003800000 */
.L_x_69:
        /* <DEDUP_REMOVED lines=11> */
.L_x_72:
[----:B------:R-:W-:Y:S05]  /*7620*/  BSYNC B1 ;  /* 0x0000000000017941 */ /* 0x000fea0003800000 */
.L_x_71:
        /* <DEDUP_REMOVED lines=9> */
.L_x_74:
[----:B------:R-:W-:Y:S05]  /*76c0*/  BSYNC B1 ;  /* 0x0000000000017941 */ /* 0x000fea0003800000 */
.L_x_73:
        /* <DEDUP_REMOVED lines=9> */
.L_x_76:
[----:B------:R-:W-:Y:S05]  /*7760*/  BSYNC B1 ;  /* 0x0000000000017941 */ /* 0x000fea0003800000 */
.L_x_75:
        /* <DEDUP_REMOVED lines=11> */
.L_x_78:
[----:B------:R-:W-:Y:S05]  /*7820*/  BSYNC B1 ;  /* 0x0000000000017941 */ /* 0x000fea0003800000 */
.L_x_77:
        /* <DEDUP_REMOVED lines=11> */
.L_x_80:
[----:B------:R-:W-:Y:S05]  /*78e0*/  BSYNC B1 ;  /* 0x0000000000017941 */ /* 0x000fea0003800000 */
.L_x_79:
        /* <DEDUP_REMOVED lines=9> */
.L_x_82:
[----:B------:R-:W-:Y:S05]  /*7980*/  BSYNC B1 ;  /* 0x0000000000017941 */ /* 0x000fea0003800000 */
.L_x_81:
        /* <DEDUP_REMOVED lines=9> */
.L_x_84:
[----:B------:R-:W-:Y:S05]  /*7a20*/  BSYNC B1 ;  /* 0x0000000000017941 */ /* 0x000fea0003800000 */
.L_x_83:
        /* <DEDUP_REMOVED lines=11> */
.L_x_86:
[----:B------:R-:W-:Y:S05]  /*7ae0*/  BSYNC B1 ;  /* 0x0000000000017941 */ /* 0x000fea0003800000 */
.L_x_85:
        /* <DEDUP_REMOVED lines=11> */
.L_x_88:
[----:B------:R-:W-:Y:S05]  /*7ba0*/  BSYNC B1 ;  /* 0x0000000000017941 */ /* 0x000fea0003800000 */
.L_x_87:
        /* <DEDUP_REMOVED lines=9> */
.L_x_90:
[----:B------:R-:W-:Y:S05]  /*7c40*/  BSYNC B1 ;  /* 0x0000000000017941 */ /* 0x000fea0003800000 */
.L_x_89:
        /* <DEDUP_REMOVED lines=9> */
.L_x_92:
[----:B------:R-:W-:Y:S05]  /*7ce0*/  BSYNC B1 ;  /* 0x0000000000017941 */ /* 0x000fea0003800000 */
.L_x_91:
        /* <DEDUP_REMOVED lines=11> */
.L_x_94:
[----:B------:R-:W-:Y:S05]  /*7da0*/  BSYNC B1 ;  /* 0x0000000000017941 */ /* 0x000fea0003800000 */
.L_x_93:
        /* <DEDUP_REMOVED lines=11> */
.L_x_96:
[----:B------:R-:W-:Y:S05]  /*7e60*/  BSYNC B1 ;  /* 0x0000000000017941 */ /* 0x000fea0003800000 */
.L_x_95:
        /* <DEDUP_REMOVED lines=9> */
.L_x_98:
[----:B------:R-:W-:Y:S05]  /*7f00*/  BSYNC B1 ;  /* 0x0000000000017941 */ /* 0x000fea0003800000 */
.L_x_97:
        /* <DEDUP_REMOVED lines=9> */
.L_x_100:
[----:B------:R-:W-:Y:S05]  /*7fa0*/  BSYNC B1 ;  /* 0x0000000000017941 */ /* 0x000fea0003800000 */
.L_x_99:
        /* <DEDUP_REMOVED lines=11> */
.L_x_102:
[----:B------:R-:W-:Y:S05]  /*8060*/  BSYNC B1 ;  /* 0x0000000000017941 */ /* 0x000fea0003800000 */
.L_x_101:
        /* <DEDUP_REMOVED lines=11> */
.L_x_104:
[----:B------:R-:W-:Y:S05]  /*8120*/  BSYNC B1 ;  /* 0x0000000000017941 */ /* 0x000fea0003800000 */
.L_x_103:
        /* <DEDUP_REMOVED lines=9> */
.L_x_106:
[----:B------:R-:W-:Y:S05]  /*81c0*/  BSYNC B1 ;  /* 0x0000000000017941 */ /* 0x000fea0003800000 */
.L_x_105:
        /* <DEDUP_REMOVED lines=9> */
.L_x_108:
[----:B------:R-:W-:Y:S05]  /*8260*/  BSYNC B1 ;  /* 0x0000000000017941 */ /* 0x000fea0003800000 */
.L_x_107:
        /* <DEDUP_REMOVED lines=11> */
.L_x_110:
[----:B------:R-:W-:Y:S05]  /*8320*/  BSYNC B1 ;  /* 0x0000000000017941 */ /* 0x000fea0003800000 */
.L_x_109:
        /* <DEDUP_REMOVED lines=11> */
.L_x_112:
[----:B------:R-:W-:Y:S05]  /*83e0*/  BSYNC B1 ;  /* 0x0000000000017941 */ /* 0x000fea0003800000 */
.L_x_111:
        /* <DEDUP_REMOVED lines=9> */
.L_x_114:
[----:B------:R-:W-:Y:S05]  /*8480*/  BSYNC B1 ;  /* 0x0000000000017941 */ /* 0x000fea0003800000 */
.L_x_113:
        /* <DEDUP_REMOVED lines=9> */
.L_x_116:
[----:B------:R-:W-:Y:S05]  /*8520*/  BSYNC B1 ;  /* 0x0000000000017941 */ /* 0x000fea0003800000 */
.L_x_115:
        /* <DEDUP_REMOVED lines=11> */
.L_x_118:
[----:B------:R-:W-:Y:S05]  /*85e0*/  BSYNC B1 ;  /* 0x0000000000017941 */ /* 0x000fea0003800000 */
.L_x_117:
        /* <DEDUP_REMOVED lines=11> */
.L_x_120:
[----:B------:R-:W-:Y:S05]  /*86a0*/  BSYNC B1 ;  /* 0x0000000000017941 */ /* 0x000fea0003800000 */
.L_x_119:
        /* <DEDUP_REMOVED lines=9> */
.L_x_122:
[----:B------:R-:W-:Y:S05]  /*8740*/  BSYNC B1 ;  /* 0x0000000000017941 */ /* 0x000fea0003800000 */
.L_x_121:
        /* <DEDUP_REMOVED lines=9> */
.L_x_124:
[----:B------:R-:W-:Y:S05]  /*87e0*/  BSYNC B1 ;  /* 0x0000000000017941 */ /* 0x000fea0003800000 */
.L_x_123:
        /* <DEDUP_REMOVED lines=11> */
.L_x_126:
[----:B------:R-:W-:Y:S05]  /*88a0*/  BSYNC B1 ;  /* 0x0000000000017941 */ /* 0x000fea0003800000 */
.L_x_125:
        /* <DEDUP_REMOVED lines=11> */
.L_x_128:
[----:B------:R-:W-:Y:S05]  /*8960*/  BSYNC B1 ;  /* 0x0000000000017941 */ /* 0x000fea0003800000 */
.L_x_127:
        /* <DEDUP_REMOVED lines=9> */
.L_x_130:
[----:B------:R-:W-:Y:S05]  /*8a00*/  BSYNC B1 ;  /* 0x0000000000017941 */ /* 0x000fea0003800000 */
.L_x_129:
        /* <DEDUP_REMOVED lines=9> */
.L_x_132:
[----:B------:R-:W-:Y:S05]  /*8aa0*/  BSYNC B1 ;  /* 0x0000000000017941 */ /* 0x000fea0003800000 */
.L_x_131:
        /* <DEDUP_REMOVED lines=11> */
.L_x_134:
[----:B------:R-:W-:Y:S05]  /*8b60*/  BSYNC B1 ;  /* 0x0000000000017941 */ /* 0x000fea0003800000 */
.L_x_133:
        /* <DEDUP_REMOVED lines=11> */
.L_x_136:
[----:B------:R-:W-:Y:S05]  /*8c20*/  BSYNC B1 ;  /* 0x0000000000017941 */ /* 0x000fea0003800000 */
.L_x_135:
        /* <DEDUP_REMOVED lines=9> */
.L_x_138:
[----:B------:R-:W-:Y:S05]  /*8cc0*/  BSYNC B1 ;  /* 0x0000000000017941 */ /* 0x000fea0003800000 */
.L_x_137:
        /* <DEDUP_REMOVED lines=9> */
.L_x_140:
[----:B------:R-:W-:Y:S05]  /*8d60*/  BSYNC B1 ;  /* 0x0000000000017941 */ /* 0x000fea0003800000 */
.L_x_139:
        /* <DEDUP_REMOVED lines=11> */
.L_x_142:
[----:B------:R-:W-:Y:S05]  /*8e20*/  BSYNC B1 ;  /* 0x0000000000017941 */ /* 0x000fea0003800000 */
.L_x_141:
        /* <DEDUP_REMOVED lines=11> */
.L_x_144:
[----:B------:R-:W-:Y:S05]  /*8ee0*/  BSYNC B1 ;  /* 0x0000000000017941 */ /* 0x000fea0003800000 */
.L_x_143:
        /* <DEDUP_REMOVED lines=9> */
.L_x_146:
[----:B------:R-:W-:Y:S05]  /*8f80*/  BSYNC B1 ;  /* 0x0000000000017941 */ /* 0x000fea0003800000 */
.L_x_145:
        /* <DEDUP_REMOVED lines=9> */
.L_x_148:
[----:B------:R-:W-:Y:S05]  /*9020*/  BSYNC B1 ;  /* 0x0000000000017941 */ /* 0x000fea0003800000 */
.L_x_147:
        /* <DEDUP_REMOVED lines=11> */
.L_x_150:
[----:B------:R-:W-:Y:S05]  /*90e0*/  BSYNC B1 ;  /* 0x0000000000017941 */ /* 0x000fea0003800000 */
.L_x_149:
        /* <DEDUP_REMOVED lines=11> */
.L_x_152:
[----:B------:R-:W-:Y:S05]  /*91a0*/  BSYNC B1 ;  /* 0x0000000000017941 */ /* 0x000fea0003800000 */
.L_x_151:
        /* <DEDUP_REMOVED lines=9> */
.L_x_154:
[----:B------:R-:W-:Y:S05]  /*9240*/  BSYNC B1 ;  /* 0x0000000000017941 */ /* 0x000fea0003800000 */
.L_x_153:
        /* <DEDUP_REMOVED lines=9> */
.L_x_156:
[----:B------:R-:W-:Y:S05]  /*92e0*/  BSYNC B1 ;  /* 0x0000000000017941 */ /* 0x000fea0003800000 */
.L_x_155:
        /* <DEDUP_REMOVED lines=11> */
.L_x_158:
[----:B------:R-:W-:Y:S05]  /*93a0*/  BSYNC B1 ;  /* 0x0000000000017941 */ /* 0x000fea0003800000 */
.L_x_157:
        /* <DEDUP_REMOVED lines=11> */
.L_x_160:
[----:B------:R-:W-:Y:S05]  /*9460*/  BSYNC B1 ;  /* 0x0000000000017941 */ /* 0x000fea0003800000 */
.L_x_159:
        /* <DEDUP_REMOVED lines=9> */
.L_x_162:
[----:B------:R-:W-:Y:S05]  /*9500*/  BSYNC B1 ;  /* 0x0000000000017941 */ /* 0x000fea0003800000 */
.L_x_161:
[----:B01--45:R-:W-:Y:S01]  /*9510*/  IMAD.U32 R4, R160, 0x10000, RZ ;  /* 0x00010000a0047824 */ /* 0x033fe200078e00ff */
        /* <DEDUP_REMOVED lines=8> */
.L_x_164:
[----:B------:R-:W-:Y:S05]  /*95a0*/  BSYNC B1 ;  /* 0x0000000000017941 */ /* 0x000fea0003800000 */
.L_x_163:
        /* <DEDUP_REMOVED lines=11> */
.L_x_166:
[----:B------:R-:W-:Y:S05]  /*9660*/  BSYNC B1 ;  /* 0x0000000000017941 */ /* 0x000fea0003800000 */
.L_x_165:
[----:B------:R-:W-:Y:S05]  /*9670*/  @!P1 BRA `(.L_x_167) ;  /* 0x0000003800709947 */ /* 0x000fea0003800000 */
[----:B-----5:R-:W-:Y:S01]  /*9680*/  IMAD.U32 R160, R160, 0x10000, RZ ;  /* 0x00010000a0a07824 */ /* 0x020fe200078e00ff */
[----:B0-----:R-:W-:-:S03]  /*9690*/  IADD3 R4, P0, R220, R15, RZ ;  /* 0x0000000fdc047210 */ /* 0x001fc60007f1e0ff */
[----:B------:R-:W-:Y:S02]  /*96a0*/  FMUL R160, R160, R19 ;  /* 0x00000013a0a07220 */ /* 0x000fe40000400000 */
[----:B------:R-:W-:Y:S02]  /*96b0*/  IMAD.X R5, R221, 0x1, R23, P0 ;  /* 0x00000001dd057824 */ /* 0x000fe400000e0617 */
[----:B------:R-:W-:-:S05]  /*96c0*/  FFMA R160, R87, R22, R160 ;  /* 0x0000001657a07223 */ /* 0x000fca00000000a0 */
[----:B------:R-:W-:-:S05]  /*96d0*/  F2FP.BF16.F32.PACK_AB R160, RZ, R160 ;  /* 0x000000a0ffa0723e */ /* 0x000fca00000010ff */
[----:B------:R0:W-:Y:S01]  /*96e0*/  STG.E.U16 desc[UR36][R4.64+0xf2], R160 ;  /* 0x0000f2a004007986 */ /* 0x0001e2000c101524 */
[----:B------:R-:W-:Y:S05]  /*96f0*/  BRA `(.L_x_167) ;  /* 0x0000003800507947 */ /* 0x000fea0003800000 */
.L_x_30:
[-C--:B------:R-:W-:Y:S01]  /*9700*/  FMUL R5, R152, R22.reuse ;  /* 0x0000001698057220 */ /* 0x080fe20000400000 */
[----:B------:R-:W-:Y:S01]  /*9710*/  ULDC.64 UR4, c[0x0][0x5c0] ;  /* 0x0001700000047ab9 */ /* 0x000fe20000000a00 */
[----:B------:R-:W-:Y:S01]  /*9720*/  ISETP.GT.AND P6, PT, R0, 0x1, P1 ;  /* 0x000000010000780c */ /* 0x000fe20000fc4270 */
[-C--:B------:R-:W-:Y:S01]  /*9730*/  FMUL R153, R153, R22.reuse ;  /* 0x0000001699997220 */ /* 0x080fe20000400000 */
[----:B------:R-:W-:Y:S01]  /*9740*/  LEA R6, P0, R4, UR4, 0x1 ;  /* 0x0000000404067c11 */ /* 0x000fe2000f8008ff */
[----:B------:R-:W-:Y:S01]  /*9750*/  USHF.L.U64.HI UR4, UR6, 0x4, UR7 ;  /* 0x0000000406047899 */ /* 0x000fe20008010207 */
[----:B------:R-:W-:Y:S01]  /*9760*/  F2FP.BF16.F32.PACK_AB R5, RZ, R5 ;  /* 0x00000005ff05723e */ /* 0x000fe200000010ff */
[-C--:B------:R-:W-:Y:S01]  /*9770*/  FMUL R154, R154, R22.reuse ;  /* 0x000000169a9a7220 */ /* 0x080fe20000400000 */
[----:B------:R-:W-:Y:S01]  /*9780*/  LEA.HI.X R7, R4, UR5, R223, 0x1, P0 ;  /* 0x0000000504077c11 */ /* 0x000fe200080f0cdf */
[-C--:B------:R-:W-:Y:S01]  /*9790*/  FMUL R155, R155, R22.reuse ;  /* 0x000000169b9b7220 */ /* 0x080fe20000400000 */
[----:B------:R-:W-:Y:S01]  /*97a0*/  PRMT R4, R5, 0x7610, R4 ;  /* 0x0000761005047816 */ /* 0x000fe20000000004 */
[----:B------:R-:W-:Y:S01]  /*97b0*/  IMAD.U32 R5, RZ, RZ, UR6 ;  /* 0x00000006ff057e24 */ /* 0x000fe2000f8e00ff */
[----:B------:R-:W-:Y:S01]  /*97c0*/  ISETP.GT.AND P0, PT, R3, 0x8, PT ;  /* 0x000000080300780c */ /* 0x000fe20003f04270 */
[-C--:B------:R-:W-:Y:S01]  /*97d0*/  FMUL R156, R156, R22.reuse ;  /* 0x000000169c9c7220 */ /* 0x080fe20000400000 */
[----:B------:R-:W-:Y:S01]  /*97e0*/  F2FP.BF16.F32.PACK_AB R153, RZ, R153 ;  /* 0x00000099ff99723e */ /* 0x000fe200000010ff */
[----:B------:R0:W-:Y:S01]  /*97f0*/  @P2 STG.E.U16 desc[UR36][R6.64], R4 ;  /* 0x0000000406002986 */ /* 0x0001e2000c101524 */
[C---:B------:R-:W-:Y:S01]  /*9800*/  ISETP.GT.AND P3, PT, R0.reuse, RZ, P0 ;  /* 0x000000ff0000720c */ /* 0x040fe20000764270 */
[-C--:B------:R-:W-:Y:S01]  /*9810*/  FMUL R157, R157, R22.reuse ;  /* 0x000000169d9d7220 */ /* 0x080fe20000400000 */
[C---:B------:R-:W-:Y:S01]  /*9820*/  ISETP.GT.AND P4, PT, R0.reuse, 0x1, P0 ;  /* 0x000000010000780c */ /* 0x040fe20000784270 */
[----:B------:R-:W-:Y:S01]  /*9830*/  @P6 STG.E.U16 desc[UR36][R6.64+0x2], R153 ;  /* 0x0000029906006986 */ /* 0x000fe2000c101524 */
[----:B------:R-:W-:Y:S01]  /*9840*/  ISETP.GT.AND P2, PT, R0, 0x8, P1 ;  /* 0x000000080000780c */ /* 0x000fe20000f44270 */
[----:B------:R-:W-:Y:S01]  /*9850*/  FMUL R158, R158, R22 ;  /* 0x000000169e9e7220 */ /* 0x000fe20000400000 */
[----:B------:R-:W-:Y:S01]  /*9860*/  F2FP.BF16.F32.PACK_AB R154, RZ, R154 ;  /* 0x0000009aff9a723e */ /* 0x000fe200000010ff */
[-C--:B------:R-:W-:Y:S01]  /*9870*/  FMUL R159, R159, R22.reuse ;  /* 0x000000169f9f7220 */ /* 0x080fe20000400000 */
[----:B------:R-:W-:Y:S01]  /*9880*/  F2FP.BF16.F32.PACK_AB R155, RZ, R155 ;  /* 0x0000009bff9b723e */ /* 0x000fe200000010ff */
[----:B------:R-:W-:Y:S01]  /*9890*/  FMUL R160, R160, R22 ;  /* 0x00000016a0a07220 */ /* 0x000fe20000400000 */
[----:B------:R-:W-:Y:S01]  /*98a0*/  F2FP.BF16.F32.PACK_AB R156, RZ, R156 ;  /* 0x0000009cff9c723e */ /* 0x000fe200000010ff */
[----:B------:R-:W-:Y:S01]  /*98b0*/  FMUL R161, R161, R22 ;  /* 0x00000016a1a17220 */ /* 0x000fe20000400000 */
[----:B0-----:R-:W-:Y:S01]  /*98c0*/  LEA R4, P5, R5, R6, 0x4 ;  /* 0x0000000605047211 */ /* 0x001fe200078a20ff */
[-C--:B------:R-:W-:Y:S01]  /*98d0*/  FMUL R162, R162, R22.reuse ;  /* 0x00000016a2a27220 */ /* 0x080fe20000400000 */
[----:B------:R-:W-:Y:S01]  /*98e0*/  F2FP.BF16.F32.PACK_AB R157, RZ, R157 ;  /* 0x0000009dff9d723e */ /* 0x000fe200000010ff */
[-C--:B------:R-:W-:Y:S01]  /*98f0*/  FMUL R163, R163, R22.reuse ;  /* 0x00000016a3a37220 */ /* 0x080fe20000400000 */
[----:B------:R-:W-:Y:S01]  /*9900*/  IADD3.X R5, R7, UR4, RZ, P5, !PT ;  /* 0x0000000407057c10 */ /* 0x000fe2000affe4ff */
[-C--:B------:R-:W-:Y:S01]  /*9910*/  FMUL R164, R164, R22.reuse ;  /* 0x00000016a4a47220 */ /* 0x080fe20000400000 */
[C---:B------:R-:W-:Y:S01]  /*9920*/  ISETP.GT.AND P5, PT, R0.reuse, 0x10, P1 ;  /* 0x000000100000780c */ /* 0x040fe20000fa4270 */
[----:B------:R-:W-:Y:S01]  /*9930*/  FMUL R165, R165, R22 ;  /* 0x00000016a5a57220 */ /* 0x000fe20000400000 */
[----:B------:R-:W-:Y:S01]  /*9940*/  F2FP.BF16.F32.PACK_AB R158, RZ, R158 ;  /* 0x0000009eff9e723e */ /* 0x000fe200000010ff */
[----:B------:R-:W-:Y:S01]  /*9950*/  @P3 STG.E.U16 desc[UR36][R4.64], R154 ;  /* 0x0000009a04003986 */ /* 0x000fe2000c101524 */
[----:B------:R-:W-:Y:S01]  /*9960*/  ISETP.GT.AND P3, PT, R0, 0x9, P0 ;  /* 0x000000090000780c */ /* 0x000fe20000764270 */
[-C--:B------:R-:W-:Y:S01]  /*9970*/  FMUL R166, R166, R22.reuse ;  /* 0x00000016a6a67220 */ /* 0x080fe20000400000 */
[----:B------:R-:W-:Y:S01]  /*9980*/  F2FP.BF16.F32.PACK_AB R159, RZ, R159 ;  /* 0x0000009fff9f723e */ /* 0x000fe200000010ff */
[----:B------:R-:W-:Y:S01]  /*9990*/  @P4 STG.E.U16 desc[UR36][R4.64+0x2], R155 ;  /* 0x0000029b04004986 */ /* 0x000fe2000c101524 */
[C---:B------:R-:W-:Y:S01]  /*99a0*/  ISETP.GT.AND P4, PT, R0.reuse, 0x9, P1 ;  /* 0x000000090000780c */ /* 0x040fe20000f84270 */
[----:B------:R-:W-:Y:S01]  /*99b0*/  FMUL R167, R167, R22 ;  /* 0x00000016a7a77220 */ /* 0x000fe20000400000 */
[----:B------:R-:W-:Y:S01]  /*99c0*/  F2FP.BF16.F32.PACK_AB R160, RZ, R160 ;  /* 0x000000a0ffa0723e */ /* 0x000fe200000010ff */
[----:B------:R-:W-:Y:S01]  /*99d0*/  @P2 STG.E.U16 desc[UR36][R6.64+0x10], R156 ;  /* 0x0000109c06002986 */ /* 0x000fe2000c101524 */
[----:B------:R-:W-:Y:S01]  /*99e0*/  ISETP.GT.AND P2, PT, R0, 0x8, P0 ;  /* 0x000000080000780c */ /* 0x000fe20000744270 */
[-C--:B------:R-:W-:Y:S01]  /*99f0*/  FMUL R168, R168, R22.reuse ;  /* 0x00000016a8a87220 */ /* 0x080fe20000400000 */
[----:B------:R-:W-:Y:S01]  /*9a00*/  F2FP.BF16.F32.PACK_AB R161, RZ, R161 ;  /* 0x000000a1ffa1723e */ /* 0x000fe200000010ff */
[----:B------:R-:W-:Y:S01]  /*9a10*/  FMUL R169, R169, R22 ;  /* 0x00000016a9a97220 */ /* 0x000fe20000400000 */
[----:B------:R-:W-:Y:S01]  /*9a20*/  F2FP.BF16.F32.PACK_AB R162, RZ, R162 ;  /* 0x000000a2ffa2723e */ /* 0x000fe200000010ff */
[-C--:B------:R-:W-:Y:S01]  /*9a30*/  FMUL R170, R170, R22.reuse ;  /* 0x00000016aaaa7220 */ /* 0x080fe20000400000 */
[----:B------:R-:W-:Y:S01]  /*9a40*/  F2FP.BF16.F32.PACK_AB R163, RZ, R163 ;  /* 0x000000a3ffa3723e */ /* 0x000fe200000010ff */
        /* <DEDUP_REMOVED lines=171> */
[C---:B------:R-:W-:Y:S01]  /*a500*/  ISETP.GT.AND P3, PT, R0.reuse, 0x61, P0 ;  /* 0x000000610000780c */ /* 0x040fe20000764270 */
[----:B------:R-:W-:Y:S01]  /*a510*/  USHF.L.U32 UR5, UR6, 0x8, URZ ;  /* 0x0000000806057899 */ /* 0x000fe2000800063f */
[----:B------:R-:W-:Y:S01]  /*a520*/  F2FP.BF16.F32.PACK_AB R207, RZ, R207 ;  /* 0x000000cfffcf723e */ /* 0x000fe200000010ff */
[----:B------:R-:W-:Y:S01]  /*a530*/  @P5 STG.E.U16 desc[UR36][R6.64+0xc0], R200 ;  /* 0x0000c0c806005986 */ /* 0x000fe2000c101524 */
[----:B------:R-:W-:Y:S01]  /*a540*/  ISETP.GT.AND P5, PT, R0, 0x68, P1 ;  /* 0x000000680000780c */ /* 0x000fe20000fa4270 */
[----:B------:R-:W-:Y:S01]  /*a550*/  FMUL R214, R214, R22 ;  /* 0x00000016d6d67220 */ /* 0x000fe20000400000 */
[----:B------:R-:W-:Y:S01]  /*a560*/  F2FP.BF16.F32.PACK_AB R208, RZ, R208 ;  /* 0x000000d0ffd0723e */ /* 0x000fe200000010ff */
[----:B------:R-:W-:Y:S01]  /*a570*/  @P4 STG.E.U16 desc[UR36][R6.64+0xc2], R201 ;  /* 0x0000c2c906004986 */ /* 0x000fe2000c101524 */
[C---:B------:R-:W-:Y:S01]  /*a580*/  ISETP.GT.AND P4, PT, R0.reuse, 0x69, P1 ;  /* 0x000000690000780c */ /* 0x040fe20000f84270 */
[----:B------:R-:W-:Y:S01]  /*a590*/  FMUL R215, R215, R22 ;  /* 0x00000016d7d77220 */ /* 0x000fe20000400000 */
[----:B------:R-:W-:Y:S01]  /*a5a0*/  F2FP.BF16.F32.PACK_AB R209, RZ, R209 ;  /* 0x000000d1ffd1723e */ /* 0x000fe200000010ff */
[----:B------:R-:W-:Y:S01]  /*a5b0*/  @P2 STG.E.U16 desc[UR36][R4.64+0xc0], R202 ;  /* 0x0000c0ca04002986 */ /* 0x000fe2000c101524 */
[C---:B------:R-:W-:Y:S01]  /*a5c0*/  ISETP.GT.AND P2, PT, R0.reuse, 0x68, P0 ;  /* 0x000000680000780c */ /* 0x040fe20000744270 */
[----:B------:R-:W-:Y:S01]  /*a5d0*/  USHF.L.U64.HI UR4, UR6, 0x8, UR7 ;  /* 0x0000000806047899 */ /* 0x000fe20008010207 */
        /* <DEDUP_REMOVED lines=23> */
[-C--:B------:R-:W-:Y:S01]  /*a750*/  FMUL R93, R93, R22.reuse ;  /* 0x000000165d5d7220 */ /* 0x080fe20000400000 */
[----:B------:R-:W-:Y:S01]  /*a760*/  ISETP.GT.AND P1, PT, R0, 0x79, P1 ;  /* 0x000000790000780c */ /* 0x000fe20000f24270 */
[----:B------:R-:W-:Y:S01]  /*a770*/  FMUL R94, R94, R22 ;  /* 0x000000165e5e7220 */ /* 0x000fe20000400000 */
[----:B------:R-:W-:Y:S01]  /*a780*/  F2FP.BF16.F32.PACK_AB R88, RZ, R88 ;  /* 0x00000058ff58723e */ /* 0x000fe200000010ff */
[----:B------:R-:W-:Y:S01]  /*a790*/  @P2 STG.E.U16 desc[UR36][R6.64+0xe2], R209 ;  /* 0x0000e2d106002986 */ /* 0x000fe2000c101524 */
[----:B------:R-:W-:Y:S01]  /*a7a0*/  ISETP.GT.AND P2, PT, R3, 0x80, PT ;  /* 0x000000800300780c */ /* 0x000fe20003f44270 */
[-C--:B------:R-:W-:Y:S01]  /*a7b0*/  FMUL R95, R95, R22.reuse ;  /* 0x000000165f5f7220 */ /* 0x080fe20000400000 */
[----:B------:R-:W-:Y:S01]  /*a7c0*/  F2FP.BF16.F32.PACK_AB R89, RZ, R89 ;  /* 0x00000059ff59723e */ /* 0x000fe200000010ff */
[----:B------:R-:W-:Y:S01]  /*a7d0*/  @P3 STG.E.U16 desc[UR36][R4.64+0xe0], R210 ;  /* 0x0000e0d204003986 */ /* 0x000fe2000c101524 */
[----:B------:R-:W-:Y:S01]  /*a7e0*/  ISETP.GT.AND P3, PT, R0, RZ, P2 ;  /* 0x000000ff0000720c */ /* 0x000fe20001764270 */
[-C--:B------:R-:W-:Y:S01]  /*a7f0*/  FMUL R96, R96, R22.reuse ;  /* 0x0000001660607220 */ /* 0x080fe20000400000 */
[----:B------:R-:W-:Y:S01]  /*a800*/  IADD3 R10, P6, R4, UR5, RZ ;  /* 0x00000005040a7c10 */ /* 0x000fe2000ffde0ff */
[----:B------:R-:W-:Y:S01]  /*a810*/  @P4 STG.E.U16 desc[UR36][R4.64+0xe2], R211 ;  /* 0x0000e2d304004986 */ /* 0x000fe2000c101524 */
[----:B------:R-:W-:Y:S01]  /*a820*/  ISETP.GT.AND P4, PT, R0, 0x1, P2 ;  /* 0x000000010000780c */ /* 0x000fe20001784270 */
[-C--:B------:R-:W-:Y:S01]  /*a830*/  FMUL R97, R97, R22.reuse ;  /* 0x0000001661617220 */ /* 0x080fe20000400000 */
[----:B------:R-:W-:Y:S01]  /*a840*/  IADD3.X R11, R5, UR4, RZ, P6, !PT ;  /* 0x00000004050b7c10 */ /* 0x000fe2000b7fe4ff */
[----:B------:R-:W-:Y:S01]  /*a850*/  @P5 STG.E.U16 desc[UR36][R6.64+0xf0], R212 ;  /* 0x0000f0d406005986 */ /* 0x000fe2000c101524 */
[----:B------:R-:W-:Y:S01]  /*a860*/  IADD3 R8, P5, R6, UR5, RZ ;  /* 0x0000000506087c10 */ /* 0x000fe2000ffbe0ff */
[-C--:B------:R-:W-:Y:S01]  /*a870*/  FMUL R98, R98, R22.reuse ;  /* 0x0000001662627220 */ /* 0x080fe20000400000 */
[C---:B------:R-:W-:Y:S01]  /*a880*/  ISETP.GT.AND P6, PT, R0.reuse, 0x9, P2 ;  /* 0x000000090000780c */ /* 0x040fe200017c4270 */
[----:B------:R-:W-:Y:S01]  /*a890*/  @P1 STG.E.U16 desc[UR36][R6.64+0xf2], R213 ;  /* 0x0000f2d506001986 */ /* 0x000fe2000c101524 */
[C---:B------:R-:W-:Y:S01]  /*a8a0*/  ISETP.GT.AND P1, PT, R0.reuse, 0x78, P0 ;  /* 0x000000780000780c */ /* 0x040fe20000724270 */
[-C--:B------:R-:W-:Y:S01]  /*a8b0*/  FMUL R99, R99, R22.reuse ;  /* 0x0000001663637220 */ /* 0x080fe20000400000 */
[----:B------:R-:W-:Y:S01]  /*a8c0*/  ISETP.GT.AND P0, PT, R0, 0x79, P0 ;  /* 0x000000790000780c */ /* 0x000fe20000704270 */
[-C--:B------:R-:W-:Y:S01]  /*a8d0*/  FMUL R100, R100, R22.reuse ;  /* 0x0000001664647220 */ /* 0x080fe20000400000 */
[----:B------:R-:W-:Y:S01]  /*a8e0*/  IADD3.X R9, R7, UR4, RZ, P5, !PT ;  /* 0x0000000407097c10 */ /* 0x000fe2000affe4ff */
[-C--:B------:R-:W-:Y:S01]  /*a8f0*/  FMUL R101, R101, R22.reuse ;  /* 0x0000001665657220 */ /* 0x080fe20000400000 */
[----:B------:R-:W-:Y:S01]  /*a900*/  IADD3 R12, P5, R4, UR5, RZ ;  /* 0x00000005040c7c10 */ /* 0x000fe2000ffbe0ff */
[----:B------:R-:W-:Y:S01]  /*a910*/  FMUL R102, R102, R22 ;  /* 0x0000001666667220 */ /* 0x000fe20000400000 */
[----:B------:R-:W-:Y:S01]  /*a920*/  F2FP.BF16.F32.PACK_AB R90, RZ, R90 ;  /* 0x0000005aff5a723e */ /* 0x000fe200000010ff */
[-C--:B------:R-:W-:Y:S01]  /*a930*/  FMUL R103, R103, R22.reuse ;  /* 0x0000001667677220 */ /* 0x080fe20000400000 */
[----:B------:R-:W-:Y:S01]  /*a940*/  F2FP.BF16.F32.PACK_AB R91, RZ, R91 ;  /* 0x0000005bff5b723e */ /* 0x000fe200000010ff */
[----:B------:R-:W-:Y:S01]  /*a950*/  FMUL R104, R104, R22 ;  /* 0x0000001668687220 */ /* 0x000fe20000400000 */
[----:B------:R-:W-:Y:S01]  /*a960*/  IADD3.X R13, R5, UR4, RZ, P5, !PT ;  /* 0x00000004050d7c10 */ /* 0x000fe2000affe4ff */
[----:B------:R-:W-:Y:S01]  /*a970*/  @P1 STG.E.U16 desc[UR36][R4.64+0xf0], R214 ;  /* 0x0000f0d604001986 */ /* 0x000fe2000c101524 */
[----:B------:R-:W-:Y:S01]  /*a980*/  F2FP.BF16.F32.PACK_AB R92, RZ, R92 ;  /* 0x0000005cff5c723e */ /* 0x000fe200000010ff */
[----:B------:R-:W-:Y:S01]  /*a990*/  FMUL R105, R105, R22 ;  /* 0x0000001669697220 */ /* 0x000fe20000400000 */
[----:B------:R-:W-:Y:S01]  /*a9a0*/  F2FP.BF16.F32.PACK_AB R93, RZ, R93 ;  /* 0x0000005dff5d723e */ /* 0x000fe200000010ff */
[----:B------:R-:W-:Y:S01]  /*a9b0*/  @P0 STG.E.U16 desc[UR36][R4.64+0xf2], R215 ;  /* 0x0000f2d704000986 */ /* 0x000fe2000c101524 */
[----:B------:R-:W-:Y:S01]  /*a9c0*/  F2FP.BF16.F32.PACK_AB R94, RZ, R94 ;  /* 0x0000005eff5e723e */ /* 0x000fe200000010ff */
[-C--:B------:R-:W-:Y:S01]  /*a9d0*/  FMUL R106, R106, R22.reuse ;  /* 0x000000166a6a7220 */ /* 0x080fe20000400000 */
[----:B------:R-:W-:Y:S01]  /*a9e0*/  F2FP.BF16.F32.PACK_AB R95, RZ, R95 ;  /* 0x0000005fff5f723e */ /* 0x000fe200000010ff */
[----:B------:R-:W-:Y:S01]  /*a9f0*/  @P3 STG.E.U16 desc[UR36][R8.64], R88 ;  /* 0x0000005808003986 */ /* 0x000fe2000c101524 */
[----:B------:R-:W-:Y:S01]  /*aa00*/  ISETP.GT.AND P3, PT, R3, 0x88, PT ;  /* 0x000000880300780c */ /* 0x000fe20003f64270 */
[----:B------:R-:W-:Y:S01]  /*aa10*/  FMUL R107, R107, R22 ;  /* 0x000000166b6b7220 */ /* 0x000fe20000400000 */
[----:B------:R-:W-:Y:S01]  /*aa20*/  F2FP.BF16.F32.PACK_AB R96, RZ, R96 ;  /* 0x00000060ff60723e */ /* 0x000fe200000010ff */
[----:B------:R-:W-:Y:S01]  /*aa30*/  @P4 STG.E.U16 desc[UR36][R8.64+0x2], R89 ;  /* 0x0000025908004986 */ /* 0x000fe2000c101524 */
[----:B------:R-:W-:Y:S01]  /*aa40*/  ISETP.GT.AND P0, PT, R0, RZ, P3 ;  /* 0x000000ff0000720c */ /* 0x000fe20001f04270 */
[-C--:B------:R-:W-:Y:S01]  /*aa50*/  FMUL R108, R108, R22.reuse ;  /* 0x000000166c6c7220 */ /* 0x080fe20000400000 */
[C---:B------:R-:W-:Y:S01]  /*aa60*/  ISETP.GT.AND P1, PT, R0.reuse, 0x1, P3 ;  /* 0x000000010000780c */ /* 0x040fe20001f24270 */
[-C--:B------:R-:W-:Y:S01]  /*aa70*/  FMUL R109, R109, R22.reuse ;  /* 0x000000166d6d7220 */ /* 0x080fe20000400000 */
        /* <DEDUP_REMOVED lines=9> */
[----:B------:R0:W-:Y:S01]  /*ab10*/  @P0 STG.E.U16 desc[UR36][R10.64], R90 ;  /* 0x0000005a0a000986 */ /* 0x0001e2000c101524 */
[----:B------:R-:W-:Y:S01]  /*ab20*/  ISETP.GT.AND P0, PT, R0, 0x8, P3 ;  /* 0x000000080000780c */ /* 0x000fe20001f04270 */
[-C--:B------:R-:W-:Y:S01]  /*ab30*/  FMUL R114, R114, R22.reuse ;  /* 0x0000001672727220 */ /* 0x080fe20000400000 */
[----:B------:R-:W-:Y:S01]  /*ab40*/  F2FP.BF16.F32.PACK_AB R101, RZ, R101 ;  /* 0x00000065ff65723e */ /* 0x000fe200000010ff */
[----:B------:R1:W-:Y:S01]  /*ab50*/  @P1 STG.E.U16 desc[UR36][R12.64+0x2], R91 ;  /* 0x0000025b0c001986 */ /* 0x0003e2000c101524 */
        /* <DEDUP_REMOVED lines=8> */
[----:B0-----:R-:W-:Y:S01]  /*abe0*/  IADD3 R10, P6, R4, UR5, RZ ;  /* 0x00000005040a7c10 */ /* 0x001fe2000ffde0ff */
[----:B------:R-:W-:Y:S01]  /*abf0*/  FMUL R117, R117, R22 ;  /* 0x0000001675757220 */ /* 0x000fe20000400000 */
[----:B------:R-:W-:Y:S01]  /*ac00*/  F2FP.BF16.F32.PACK_AB R104, RZ, R104 ;  /* 0x00000068ff68723e */ /* 0x000fe200000010ff */
[-C--:B------:R-:W-:Y:S01]  /*ac10*/  FMUL R118, R118, R22.reuse ;  /* 0x0000001676767220 */ /* 0x080fe20000400000 */
[----:B------:R-:W-:Y:S01]  /*ac20*/  IADD3.X R11, R5, UR4, RZ, P6, !PT ;  /* 0x00000004050b7c10 */ /* 0x000fe2000b7fe4ff */
[-C--:B------:R-:W-:Y:S01]  /*ac30*/  FMUL R119, R119, R22.reuse ;  /* 0x0000001677777220 */ /* 0x080fe20000400000 */
[----:B------:R-:W-:Y:S01]  /*ac40*/  ISETP.GT.AND P6, PT, R0, 0x11, P2 ;  /* 0x000000110000780c */ /* 0x000fe200017c4270 */
[-C--:B------:R-:W-:Y:S01]  /*ac50*/  FMUL R120, R120, R22.reuse ;  /* 0x0000001678787220 */ /* 0x080fe20000400000 */
[----:B-1----:R-:W-:Y:S01]  /*ac60*/  IADD3 R12, P5, R4, UR5, RZ ;  /* 0x00000005040c7c10 */ /* 0x002fe2000ffbe0ff */
[----:B------:R0:W-:Y:S01]  /*ac70*/  @P0 STG.E.U16 desc[UR36][R10.64+0x10], R94 ;  /* 0x0000105e0a000986 */ /* 0x0001e2000c101524 */
[----:B------:R-:W-:Y:S01]  /*ac80*/  ISETP.GT.AND P0, PT, R0, 0x10, P3 ;  /* 0x000000100000780c */ /* 0x000fe20001f04270 */
[-C--:B------:R-:W-:Y:S01]  /*ac90*/  FMUL R121, R121, R22.reuse ;  /* 0x0000001679797220 */ /* 0x080fe20000400000 */
[----:B------:R-:W-:Y:S01]  /*aca0*/  IADD3.X R13, R5, UR4, RZ, P5, !PT ;  /* 0x00000004050d7c10 */ /* 0x000fe2000affe4ff */
        /* <DEDUP_REMOVED lines=8> */
[----:B------:R-:W-:Y:S01]  /*ad30*/  @P4 STG.E.U16 desc[UR36][R8.64+0x20], R96 ;  /* 0x0000206008004986 */ /* 0x000fe2000c101524 */
[----:B------:R-:W-:Y:S01]  /*ad40*/  ISETP.GT.AND P4, PT, R0, 0x18, P2 ;  /* 0x000000180000780c */ /* 0x000fe20001784270 */
[----:B------:R-:W-:Y:S01]  /*ad50*/  FMUL R125, R125, R22 ;  /* 0x000000167d7d7220 */ /* 0x000fe20000400000 */
[----:B------:R-:W-:Y:S01]  /*ad60*/  F2FP.BF16.F32.PACK_AB R108, RZ, R108 ;  /* 0x0000006cff6c723e */ /* 0x000fe200000010ff */
[----:B------:R-:W-:Y:S01]  /*ad70*/  @P6 STG.E.U16 desc[UR36][R8.64+0x22], R97 ;  /* 0x0000226108006986 */ /* 0x000fe2000c101524 */
[----:B0-----:R-:W-:Y:S01]  /*ad80*/  IADD3 R10, P6, R4, UR5, RZ ;  /* 0x00000005040a7c10 */ /* 0x001fe2000ffde0ff */
[-C--:B------:R-:W-:Y:S01]  /*ad90*/  FMUL R126, R126, R22.reuse ;  /* 0x000000167e7e7220 */ /* 0x080fe20000400000 */
        /* <DEDUP_REMOVED lines=11> */
[----:B------:R-:W-:Y:S01]  /*ae50*/  FMUL R131, R131, R22 ;  /* 0x0000001683837220 */ /* 0x000fe20000400000 */
[----:B------:R-:W-:Y:S01]  /*ae60*/  F2FP.BF16.F32.PACK_AB R110, RZ, R110 ;  /* 0x0000006eff6e723e */ /* 0x000fe200000010ff */
        /* <DEDUP_REMOVED lines=52> */
[----:B------:R-:W-:Y:S01]  /*b1b0*/  FMUL R150, R150, R22 ;  /* 0x0000001696967220 */ /* 0x000fe20000400000 */
[----:B------:R-:W-:Y:S01]  /*b1c0*/  F2FP.BF16.F32.PACK_AB R121, RZ, R121 ;  /* 0x00000079ff79723e */ /* 0x000fe200000010ff */
[----:B------:R1:W-:Y:S01]  /*b1d0*/  @P1 STG.E.U16 desc[UR36][R12.64+0x42], R107 ;  /* 0x0000426b0c001986 */ /* 0x0003e2000c101524 */
        /* <DEDUP_REMOVED lines=8> */
[----:B0-----:R-:W-:Y:S01]  /*b260*/  IADD3 R10, P6, R4, UR5, RZ ;  /* 0x00000005040a7c10 */ /* 0x001fe2000ffde0ff */
[----:B------:R-:W-:Y:S01]  /*b270*/  USHF.L.U64.HI UR10, UR6, 0x9, UR7 ;  /* 0x00000009060a7899 */ /* 0x000fe20008010207 */
        /* <DEDUP_REMOVED lines=80> */
[----:B-1----:R-:W-:Y:S01]  /*b780*/  IADD3 R12, P5, R4, UR5, RZ ;  /* 0x00000005040c7c10 */ /* 0x002fe2000ffbe0ff */
[-C--:B------:R-:W-:Y:S01]  /*b790*/  FMUL R52, R52, R22.reuse ;  /* 0x0000001634347220 */ /* 0x080fe20000400000 */
[----:B------:R-:W-:Y:S01]  /*b7a0*/  IADD3.X R11, R5, UR4, RZ, P6, !PT ;  /* 0x00000004050b7c10 */ /* 0x000fe2000b7fe4ff */
[-C--:B------:R-:W-:Y:S01]  /*b7b0*/  FMUL R53, R53, R22.reuse ;  /* 0x0000001635357220 */ /* 0x080fe20000400000 */
[----:B------:R-:W-:Y:S01]  /*b7c0*/  ISETP.GT.AND P6, PT, R0, 0x49, P2 ;  /* 0x000000490000780c */ /* 0x000fe200017c4270 */
[-C--:B------:R-:W-:Y:S01]  /*b7d0*/  FMUL R54, R54, R22.reuse ;  /* 0x0000001636367220 */ /* 0x080fe20000400000 */
[----:B------:R-:W-:Y:S01]  /*b7e0*/  IADD3.X R13, R5, UR4, RZ, P5, !PT ;  /* 0x00000004050d7c10 */ /* 0x000fe2000affe4ff */
[----:B------:R0:W-:Y:S01]  /*b7f0*/  @P0 STG.E.U16 desc[UR36][R10.64+0x80], R122 ;  /* 0x0000807a0a000986 */ /* 0x0001e2000c101524 */
[C---:B------:R-:W-:Y:S01]  /*b800*/  ISETP.GT.AND P5, PT, R0.reuse, 0x50, P2 ;  /* 0x000000500000780c */ /* 0x040fe200017a4270 */
        /* <DEDUP_REMOVED lines=25> */
[----:B------:R-:W-:Y:S01]  /*b9a0*/  ISETP.GT.AND P6, PT, R0, 0x68, P2 ;  /* 0x000000680000780c */ /* 0x000fe200017c4270 */
[----:B------:R-:W-:Y:S01]  /*b9b0*/  FMUL R64, R64, R22 ;  /* 0x0000001640407220 */ /* 0x000fe20000400000 */
[----:B------:R-:W-:Y:S01]  /*b9c0*/  F2FP.BF16.F32.PACK_AB R144, RZ, R144 ;  /* 0x00000090ff90723e */ /* 0x000fe200000010ff */
[----:B------:R1:W-:Y:S01]  /*b9d0*/  @P4 STG.E.U16 desc[UR36][R12.64+0x92], R127 ;  /* 0x0000927f0c004986 */ /* 0x0003e2000c101524 */
[----:B------:R-:W-:Y:S01]  /*b9e0*/  ISETP.GT.AND P4, PT, R0, 0x51, P3 ;  /* 0x000000510000780c */ /* 0x000fe20001f84270 */
[----:B------:R-:W-:Y:S01]  /*b9f0*/  FMUL R65, R65, R22 ;  /* 0x0000001641417220 */ /* 0x000fe20000400000 */
[----:B------:R-:W-:Y:S01]  /*ba00*/  F2FP.BF16.F32.PACK_AB R145, RZ, R145 ;  /* 0x00000091ff91723e */ /* 0x000fe200000010ff */
[----:B------:R-:W-:Y:S01]  /*ba10*/  @P5 STG.E.U16 desc[UR36][R8.64+0xa0], R128 ;  /* 0x0000a08008005986 */ /* 0x000fe2000c101524 */
[----:B------:R-:W-:Y:S01]  /*ba20*/  F2FP.BF16.F32.PACK_AB R146, RZ, R146 ;  /* 0x00000092ff92723e */ /* 0x000fe200000010ff */
        /* <DEDUP_REMOVED lines=9> */
[----:B-1----:R-:W-:Y:S01]  /*bac0*/  IADD3 R12, P5, R4, UR5, RZ ;  /* 0x00000005040c7c10 */ /* 0x002fe2000ffbe0ff */
[-C--:B------:R-:W-:Y:S01]  /*bad0*/  FMUL R70, R70, R22.reuse ;  /* 0x0000001646467220 */ /* 0x080fe20000400000 */
[C---:B------:R-:W-:Y:S01]  /*bae0*/  ISETP.GT.AND P0, PT, R0.reuse, 0x58, P2 ;  /* 0x000000580000780c */ /* 0x040fe20001704270 */
[----:B------:R0:W-:Y:S01]  /*baf0*/  @P1 STG.E.U16 desc[UR36][R10.64+0xa0], R130 ;  /* 0x0000a0820a001986 */ /* 0x0001e2000c101524 */
[----:B------:R-:W-:Y:S01]  /*bb00*/  IADD3.X R13, R5, UR4, RZ, P5, !PT ;  /* 0x00000004050d7c10 */ /* 0x000fe2000affe4ff */
[-C--:B------:R-:W-:Y:S01]  /*bb10*/  FMUL R71, R71, R22.reuse ;  /* 0x0000001647477220 */ /* 0x080fe20000400000 */
[----:B------:R-:W-:Y:S01]  /*bb20*/  ISETP.GT.AND P1, PT, R0, 0x59, P2 ;  /* 0x000000590000780c */ /* 0x000fe20001724270 */
[-C--:B------:R-:W-:Y:S01]  /*bb30*/  FMUL R72, R72, R22.reuse ;  /* 0x0000001648487220 */ /* 0x080fe20000400000 */
[C---:B------:R-:W-:Y:S01]  /*bb40*/  ISETP.GT.AND P5, PT, R0.reuse, 0x60, P3 ;  /* 0x000000600000780c */ /* 0x040fe20001fa4270 */
[----:B------:R1:W-:Y:S01]  /*bb50*/  @P4 STG.E.U16 desc[UR36][R12.64+0xa2], R131 ;  /* 0x0000a2830c004986 */ /* 0x0003e2000c101524 */
[----:B------:R-:W-:Y:S01]  /*bb60*/  ISETP.GT.AND P4, PT, R0, 0x58, P3 ;  /* 0x000000580000780c */ /* 0x000fe20001f84270 */
[-C--:B------:R-:W-:Y:S01]  /*bb70*/  FMUL R73, R73, R22.reuse ;  /* 0x0000001649497220 */ /* 0x080fe20000400000 */
[----:B------:R-:W-:Y:S01]  /*bb80*/  F2FP.BF16.F32.PACK_AB R149, RZ, R149 ;  /* 0x00000095ff95723e */ /* 0x000fe200000010ff */
[----:B------:R-:W-:Y:S01]  /*bb90*/  FMUL R74, R74, R22 ;  /* 0x000000164a4a7220 */ /* 0x000fe20000400000 */
[----:B------:R-:W-:Y:S01]  /*bba0*/  F2FP.BF16.F32.PACK_AB R150, RZ, R150 ;  /* 0x00000096ff96723e */ /* 0x000fe200000010ff */
[----:B------:R-:W-:Y:S01]  /*bbb0*/  @P0 STG.E.U16 desc[UR36][R8.64+0xb0], R132 ;  /* 0x0000b08408000986 */ /* 0x000fe2000c101524 */
[----:B0-----:R-:W-:Y:S01]  /*bbc0*/  IADD3 R10, P0, R4, UR5, RZ ;  /* 0x00000005040a7c10 */ /* 0x001fe2000ff1e0ff */
[-C--:B------:R-:W-:Y:S01]  /*bbd0*/  FMUL R75, R75, R22.reuse ;  /* 0x000000164b4b7220 */ /* 0x080fe20000400000 */
[----:B------:R-:W-:Y:S01]  /*bbe0*/  F2FP.BF16.F32.PACK_AB R151, RZ, R151 ;  /* 0x00000097ff97723e */ /* 0x000fe200000010ff */
[----:B------:R-:W-:Y:S01]  /*bbf0*/  @P1 STG.E.U16 desc[UR36][R8.64+0xb2], R133 ;  /* 0x0000b28508001986 */ /* 0x000fe2000c101524 */
[----:B------:R-:W-:Y:S01]  /*bc00*/  IADD3.X R11, R5, UR4, RZ, P0, !PT ;  /* 0x00000004050b7c10 */ /* 0x000fe200087fe4ff */
[-C--:B------:R-:W-:Y:S01]  /*bc10*/  FMUL R76, R76, R22.reuse ;  /* 0x000000164c4c7220 */ /* 0x080fe20000400000 */
[C---:B------:R-:W-:Y:S01]  /*bc20*/  ISETP.GT.AND P0, PT, R0.reuse, 0x59, P3 ;  /* 0x000000590000780c */ /* 0x040fe20001f04270 */
[-C--:B------:R-:W-:Y:S01]  /*bc30*/  FMUL R77, R77, R22.reuse ;  /* 0x000000164d4d7220 */ /* 0x080fe20000400000 */
[----:B------:R-:W-:Y:S01]  /*bc40*/  ISETP.GT.AND P1, PT, R0, 0x60, P2 ;  /* 0x000000600000780c */ /* 0x000fe20001724270 */
[----:B------:R0:W-:Y:S01]  /*bc50*/  @P4 STG.E.U16 desc[UR36][R10.64+0xb0], R134 ;  /* 0x0000b0860a004986 */ /* 0x0001e2000c101524 */
[----:B-1----:R-:W-:Y:S01]  /*bc60*/  IADD3 R12, P4, R4, UR5, RZ ;  /* 0x00000005040c7c10 */ /* 0x002fe2000ff9e0ff */
[----:B------:R-:W-:Y:S01]  /*bc70*/  FMUL R78, R78, R22 ;  /* 0x000000164e4e7220 */ /* 0x000fe20000400000 */
[----:B------:R-:W-:Y:S01]  /*bc80*/  F2FP.BF16.F32.PACK_AB R24, RZ, R24 ;  /* 0x00000018ff18723e */ /* 0x000fe200000010ff */
[-C--:B------:R-:W-:Y:S01]  /*bc90*/  FMUL R79, R79, R22.reuse ;  /* 0x000000164f4f7220 */ /* 0x080fe20000400000 */
[----:B------:R-:W-:Y:S01]  /*bca0*/  IADD3.X R13, R5, UR4, RZ, P4, !PT ;  /* 0x00000004050d7c10 */ /* 0x000fe2000a7fe4ff */
[-C--:B------:R-:W-:Y:S01]  /*bcb0*/  FMUL R80, R80, R22.reuse ;  /* 0x0000001650507220 */ /* 0x080fe20000400000 */
[----:B------:R-:W-:Y:S01]  /*bcc0*/  ISETP.GT.AND P4, PT, R0, 0x61, P2 ;  /* 0x000000610000780c */ /* 0x000fe20001784270 */
[----:B------:R-:W-:Y:S01]  /*bcd0*/  FMUL R81, R81, R22 ;  /* 0x0000001651517220 */ /* 0x000fe20000400000 */
[----:B------:R-:W-:Y:S01]  /*bce0*/  F2FP.BF16.F32.PACK_AB R25, RZ, R25 ;  /* 0x00000019ff19723e */ /* 0x000fe200000010ff */
[----:B------:R1:W-:Y:S01]  /*bcf0*/  @P0 STG.E.U16 desc[UR36][R12.64+0xb2], R135 ;  /* 0x0000b2870c000986 */ /* 0x0003e2000c101524 */
[----:B------:R-:W-:Y:S01]  /*bd00*/  F2FP.BF16.F32.PACK_AB R26, RZ, R26 ;  /* 0x0000001aff1a723e */ /* 0x000fe200000010ff */
[-C--:B------:R-:W-:Y:S01]  /*bd10*/  FMUL R82, R82, R22.reuse ;  /* 0x0000001652527220 */ /* 0x080fe20000400000 */
[----:B0-----:R-:W-:Y:S01]  /*bd20*/  IADD3 R10, P0, R4, UR5, RZ ;  /* 0x00000005040a7c10 */ /* 0x001fe2000ff1e0ff */
[----:B------:R-:W-:Y:S01]  /*bd30*/  @P1 STG.E.U16 desc[UR36][R8.64+0xc0], R136 ;  /* 0x0000c08808001986 */ /* 0x000fe2000c101524 */
[----:B------:R-:W-:Y:S01]  /*bd40*/  ISETP.GT.AND P1, PT, R3, 0x100, PT ;  /* 0x000001000300780c */ /* 0x000fe20003f24270 */
[-C--:B------:R-:W-:Y:S01]  /*bd50*/  FMUL R83, R83, R22.reuse ;  /* 0x0000001653537220 */ /* 0x080fe20000400000 */
[----:B------:R-:W-:Y:S01]  /*bd60*/  IADD3.X R11, R5, UR4, RZ, P0, !PT ;  /* 0x00000004050b7c10 */ /* 0x000fe200087fe4ff */
[-C--:B------:R-:W-:Y:S01]  /*bd70*/  FMUL R84, R84, R22.reuse ;  /* 0x0000001654547220 */ /* 0x080fe20000400000 */
[----:B------:R-:W-:Y:S01]  /*bd80*/  ISETP.GT.AND P0, PT, R3, 0x108, PT ;  /* 0x000001080300780c */ /* 0x000fe20003f04270 */
[----:B------:R-:W-:Y:S01]  /*bd90*/  @P4 STG.E.U16 desc[UR36][R8.64+0xc2], R137 ;  /* 0x0000c28908004986 */ /* 0x000fe2000c101524 */
[----:B------:R-:W-:Y:S01]  /*bda0*/  ISETP.GT.AND P4, PT, R0, 0x61, P3 ;  /* 0x000000610000780c */ /* 0x000fe20001f84270 */
[-C--:B------:R-:W-:Y:S01]  /*bdb0*/  FMUL R85, R85, R22.reuse ;  /* 0x0000001655557220 */ /* 0x080fe20000400000 */
[----:B------:R-:W-:Y:S01]  /*bdc0*/  F2FP.BF16.F32.PACK_AB R27, RZ, R27 ;  /* 0x0000001bff1b723e */ /* 0x000fe200000010ff */
[----:B------:R0:W-:Y:S01]  /*bdd0*/  @P5 STG.E.U16 desc[UR36][R10.64+0xc0], R138 ;  /* 0x0000c08a0a005986 */ /* 0x0001e2000c101524 */
[----:B-1----:R-:W-:Y:S01]  /*bde0*/  IADD3 R12, P5, R4, UR5, RZ ;  /* 0x00000005040c7c10 */ /* 0x002fe2000ffbe0ff */
[----:B------:R-:W-:Y:S01]  /*bdf0*/  FMUL R86, R86, R22 ;  /* 0x0000001656567220 */ /* 0x000fe20000400000 */
[----:B------:R-:W-:Y:S01]  /*be00*/  F2FP.BF16.F32.PACK_AB R28, RZ, R28 ;  /* 0x0000001cff1c723e */ /* 0x000fe200000010ff */
[----:B------:R-:W-:Y:S01]  /*be10*/  FMUL R87, R87, R22 ;  /* 0x0000001657577220 */ /* 0x000fe20000400000 */
[----:B------:R-:W-:-:S02]  /*be20*/  IADD3.X R13, R5, UR4, RZ, P5, !PT ;  /* 0x00000004050d7c10 */ /* 0x000fc4000affe4ff */
[C---:B------:R-:W-:Y:S02]  /*be30*/  ISETP.GT.AND P5, PT, R0.reuse, 0x69, P2 ;  /* 0x000000690000780c */ /* 0x040fe400017a4270 */
[----:B------:R-:W-:Y:S01]  /*be40*/  F2FP.BF16.F32.PACK_AB R29, RZ, R29 ;  /* 0x0000001dff1d723e */ /* 0x000fe200000010ff */
[----:B------:R1:W-:Y:S01]  /*be50*/  @P4 STG.E.U16 desc[UR36][R12.64+0xc2], R139 ;  /* 0x0000c28b0c004986 */ /* 0x0003e2000c101524 */
[----:B------:R-:W-:Y:S02]  /*be60*/  ISETP.GT.AND P4, PT, R0, 0x68, P3 ;  /* 0x000000680000780c */ /* 0x000fe40001f84270 */
[----:B------:R-:W-:Y:S01]  /*be70*/  F2FP.BF16.F32.PACK_AB R30, RZ, R30 ;  /* 0x0000001eff1e723e */ /* 0x000fe200000010ff */
[----:B------:R-:W-:Y:S01]  /*be80*/  @P6 STG.E.U16 desc[UR36][R8.64+0xd0], R140 ;  /* 0x0000d08c08006986 */ /* 0x000fe2000c101524 */
[----:B0-----:R-:W-:Y:S02]  /*be90*/  IADD3 R10, P6, R4, UR5, RZ ;  /* 0x00000005040a7c10 */ /* 0x001fe4000ffde0ff */
[----:B------:R-:W-:-:S02]  /*bea0*/  F2FP.BF16.F32.PACK_AB R31, RZ, R31 ;  /* 0x0000001fff1f723e */ /* 0x000fc400000010ff */
[C---:B------:R-:W-:Y:S01]  /*beb0*/  IADD3.X R11, R5.reuse, UR4, RZ, P6, !PT ;  /* 0x00000004050b7c10 */ /* 0x040fe2000b7fe4ff */
[----:B------:R-:W-:Y:S01]  /*bec0*/  @P5 STG.E.U16 desc[UR36][R8.64+0xd2], R141 ;  /* 0x0000d28d08005986 */ /* 0x000fe2000c101524 */
[----:B------:R-:W-:Y:S02]  /*bed0*/  ISETP.GT.AND P5, PT, R0, 0x70, P2 ;  /* 0x000000700000780c */ /* 0x000fe400017a4270 */
[----:B-1----:R-:W-:Y:S01]  /*bee0*/  IADD3 R12, P6, R4, UR5, RZ ;  /* 0x00000005040c7c10 */ /* 0x002fe2000ffde0ff */
[----:B------:R0:W-:Y:S01]  /*bef0*/  @P4 STG.E.U16 desc[UR36][R10.64+0xd0], R142 ;  /* 0x0000d08e0a004986 */ /* 0x0001e2000c101524 */
[C---:B------:R-:W-:Y:S02]  /*bf00*/  ISETP.GT.AND P4, PT, R0.reuse, 0x69, P3 ;  /* 0x000000690000780c */ /* 0x040fe40001f84270 */
[----:B------:R-:W-:Y:S02]  /*bf10*/  IADD3.X R13, R5, UR4, RZ, P6, !PT ;  /* 0x00000004050d7c10 */ /* 0x000fe4000b7fe4ff */
[----:B------:R-:W-:-:S02]  /*bf20*/  ISETP.GT.AND P6, PT, R0, 0x71, P2 ;  /* 0x000000710000780c */ /* 0x000fc400017c4270 */
[----:B------:R-:W-:Y:S02]  /*bf30*/  F2FP.BF16.F32.PACK_AB R32, RZ, R32 ;  /* 0x00000020ff20723e */ /* 0x000fe400000010ff */
[----:B------:R-:W-:Y:S02]  /*bf40*/  F2FP.BF16.F32.PACK_AB R33, RZ, R33 ;  /* 0x00000021ff21723e */ /* 0x000fe400000010ff */
[----:B------:R-:W-:Y:S02]  /*bf50*/  F2FP.BF16.F32.PACK_AB R34, RZ, R34 ;  /* 0x00000022ff22723e */ /* 0x000fe400000010ff */
[----:B------:R-:W-:Y:S01]  /*bf60*/  F2FP.BF16.F32.PACK_AB R35, RZ, R35 ;  /* 0x00000023ff23723e */ /* 0x000fe200000010ff */
[----:B------:R1:W-:Y:S01]  /*bf70*/  @P4 STG.E.U16 desc[UR36][R12.64+0xd2], R143 ;  /* 0x0000d28f0c004986 */ /* 0x0003e2000c101524 */
[C---:B------:R-:W-:Y:S02]  /*bf80*/  ISETP.GT.AND P4, PT, R0.reuse, 0x71, P3 ;  /* 0x000000710000780c */ /* 0x040fe40001f84270 */
[----:B------:R-:W-:Y:S01]  /*bf90*/  F2FP.BF16.F32.PACK_AB R36, RZ, R36 ;  /* 0x00000024ff24723e */ /* 0x000fe200000010ff */
[----:B------:R-:W-:Y:S01]  /*bfa0*/  @P5 STG.E.U16 desc[UR36][R8.64+0xe0], R144 ;  /* 0x0000e09008005986 */ /* 0x000fe2000c101524 */
[----:B------:R-:W-:-:S02]  /*bfb0*/  ISETP.GT.AND P5, PT, R0, 0x70, P3 ;  /* 0x000000700000780c */ /* 0x000fc40001fa4270 */
[----:B------:R-:W-:Y:S01]  /*bfc0*/  F2FP.BF16.F32.PACK_AB R37, RZ, R37 ;  /* 0x00000025ff25723e */ /* 0x000fe200000010ff */
[----:B------:R-:W-:Y:S01]  /*bfd0*/  @P6 STG.E.U16 desc[UR36][R8.64+0xe2], R145 ;  /* 0x0000e29108006986 */ /* 0x000fe2000c101524 */
[C---:B0-----:R-:W-:Y:S02]  /*bfe0*/  IADD3 R10, P6, R4.reuse, UR5, RZ ;  /* 0x00000005040a7c10 */ /* 0x041fe4000ffde0ff */
[----:B------:R-:W-:Y:S02]  /*bff0*/  F2FP.BF16.F32.PACK_AB R38, RZ, R38 ;  /* 0x00000026ff26723e */ /* 0x000fe400000010ff */
[C---:B------:R-:W-:Y:S02]  /*c000*/  IADD3.X R11, R5.reuse, UR4, RZ, P6, !PT ;  /* 0x00000004050b7c10 */ /* 0x040fe4000b7fe4ff */
[----:B-1----:R-:W-:Y:S02]  /*c010*/  IADD3 R12, P6, R4, UR5, RZ ;  /* 0x00000005040c7c10 */ /* 0x002fe4000ffde0ff */
[----:B------:R-:W-:Y:S01]  /*c020*/  F2FP.BF16.F32.PACK_AB R39, RZ, R39 ;  /* 0x00000027ff27723e */ /* 0x000fe200000010ff */
[----:B------:R0:W-:Y:S01]  /*c030*/  @P5 STG.E.U16 desc[UR36][R10.64+0xe0], R146 ;  /* 0x0000e0920a005986 */ /* 0x0001e2000c101524 */
[----:B------:R-:W-:-:S02]  /*c040*/  IADD3.X R13, R5, UR4, RZ, P6, !PT ;  /* 0x00000004050d7c10 */ /* 0x000fc4000b7fe4ff */
[C---:B------:R-:W-:Y:S02]  /*c050*/  ISETP.GT.AND P5, PT, R0.reuse, 0x78, P2 ;  /* 0x000000780000780c */ /* 0x040fe400017a4270 */
[C---:B------:R-:W-:Y:S01]  /*c060*/  ISETP.GT.AND P2, PT, R0.reuse, 0x79, P2 ;  /* 0x000000790000780c */ /* 0x040fe20001744270 */
[----:B------:R-:W-:Y:S01]  /*c070*/  @P4 STG.E.U16 desc[UR36][R12.64+0xe2], R147 ;  /* 0x0000e2930c004986 */ /* 0x000fe2000c101524 */
[----:B------:R-:W-:Y:S02]  /*c080*/  ISETP.GT.AND P4, PT, R0, 0x78, P3 ;  /* 0x000000780000780c */ /* 0x000fe40001f84270 */
[----:B------:R-:W-:Y:S02]  /*c090*/  IADD3 R14, P6, R4, UR5, RZ ;  /* 0x00000005040e7c10 */ /* 0x000fe4000ffde0ff */
[----:B------:R-:W-:Y:S02]  /*c0a0*/  ISETP.GT.AND P3, PT, R0, 0x79, P3 ;  /* 0x000000790000780c */ /* 0x000fe40001f64270 */
[----:B------:R-:W-:-:S02]  /*c0b0*/  IADD3.X R15, R5, UR4, RZ, P6, !PT ;  /* 0x00000004050f7c10 */ /* 0x000fc4000b7fe4ff */
[----:B------:R-:W-:Y:S01]  /*c0c0*/  IADD3 R6, P6, R6, UR11, RZ ;  /* 0x0000000b06067c10 */ /* 0x000fe2000ffde0ff */
[----:B------:R-:W-:Y:S01]  /*c0d0*/  @P5 STG.E.U16 desc[UR36][R8.64+0xf0], R148 ;  /* 0x0000f09408005986 */ /* 0x000fe2000c101524 */
[----:B0-----:R-:W-:Y:S02]  /*c0e0*/  IADD3 R10, P5, R4, UR5, RZ ;  /* 0x00000005040a7c10 */ /* 0x001fe4000ffbe0ff */
[----:B------:R-:W-:Y:S01]  /*c0f0*/  IADD3.X R7, R7, UR10, RZ, P6, !PT ;  /* 0x0000000a07077c10 */ /* 0x000fe2000b7fe4ff */
[----:B------:R0:W-:Y:S01]  /*c100*/  @P2 STG.E.U16 desc[UR36][R8.64+0xf2], R149 ;  /* 0x0000f29508002986 */ /* 0x0001e2000c101524 */
[C---:B------:R-:W-:Y:S02]  /*c110*/  ISETP.GT.AND P2, PT, R0.reuse, RZ, P1 ;  /* 0x000000ff0000720c */ /* 0x040fe40000f44270 */
[----:B------:R-:W-:Y:S01]  /*c120*/  IADD3.X R11, R5, UR4, RZ, P5, !PT ;  /* 0x00000004050b7c10 */ /* 0x000fe2000affe4ff */
[----:B------:R-:W-:Y:S01]  /*c130*/  @P4 STG.E.U16 desc[UR36][R14.64+0xf0], R150 ;  /* 0x0000f0960e004986 */ /* 0x000fe2000c101524 */
[----:B------:R-:W-:-:S02]  /*c140*/  ISETP.GT.AND P4, PT, R0, 0x1, P1 ;  /* 0x000000010000780c */ /* 0x000fc40000f84270 */
[C---:B------:R-:W-:Y:S01]  /*c150*/  ISETP.GT.AND P5, PT, R0.reuse, RZ, P0 ;  /* 0x000000ff0000720c */ /* 0x040fe200007a4270 */
[----:B------:R1:W-:Y:S01]  /*c160*/  @P3 STG.E.U16 desc[UR36][R10.64+0xf2], R151 ;  /* 0x0000f2970a003986 */ /* 0x0003e2000c101524 */
[----:B------:R-:W-:Y:S02]  /*c170*/  ISETP.GT.AND P3, PT, R0, 0x8, P1 ;  /* 0x000000080000780c */ /* 0x000fe40000f64270 */
[----:B------:R-:W-:Y:S02]  /*c180*/  F2FP.BF16.F32.PACK_AB R40, RZ, R40 ;  /* 0x00000028ff28723e */ /* 0x000fe400000010ff */
[----:B0-----:R-:W-:Y:S01]  /*c190*/  IADD3 R8, P6, R4, UR11, RZ ;  /* 0x0000000b04087c10 */ /* 0x001fe2000ffde0ff */
[----:B------:R-:W-:Y:S01]  /*c1a0*/  @P2 STG.E.U16 desc[UR36][R6.64], R24 ;  /* 0x0000001806002986 */ /* 0x000fe2000c101524 */
[C---:B------:R-:W-:Y:S02]  /*c1b0*/  ISETP.GT.AND P2, PT, R0.reuse, 0x9, P1 ;  /* 0x000000090000780c */ /* 0x040fe40000f44270 */
[----:B------:R-:W-:Y:S01]  /*c1c0*/  IADD3.X R9, R5, UR10, RZ, P6, !PT ;  /* 0x0000000a05097c10 */ /* 0x000fe2000b7fe4ff */
[----:B------:R-:W-:Y:S01]  /*c1d0*/  @P4 STG.E.U16 desc[UR36][R6.64+0x2], R25 ;  /* 0x0000021906004986 */ /* 0x000fe2000c101524 */
[----:B------:R-:W-:-:S02]  /*c1e0*/  ISETP.GT.AND P4, PT, R0, 0x1, P0 ;  /* 0x000000010000780c */ /* 0x000fc40000784270 */
[----:B-1----:R-:W-:Y:S01]  /*c1f0*/  IADD3 R10, P6, R4, UR11, RZ ;  /* 0x0000000b040a7c10 */ /* 0x002fe2000ffde0ff */
[----:B------:R0:W-:Y:S01]  /*c200*/  @P5 STG.E.U16 desc[UR36][R8.64], R26 ;  /* 0x0000001a08005986 */ /* 0x0001e2000c101524 */
[C---:B------:R-:W-:Y:S02]  /*c210*/  ISETP.GT.AND P5, PT, R0.reuse, 0x8, P0 ;  /* 0x000000080000780c */ /* 0x040fe400007a4270 */
[----:B------:R-:W-:Y:S02]  /*c220*/  IADD3.X R11, R5, UR10, RZ, P6, !PT ;  /* 0x0000000a050b7c10 */ /* 0x000fe4000b7fe4ff */
[----:B------:R-:W-:Y:S02]  /*c230*/  F2FP.BF16.F32.PACK_AB R41, RZ, R41 ;  /* 0x00000029ff29723e */ /* 0x000fe400000010ff */
[----:B------:R-:W-:Y:S02]  /*c240*/  F2FP.BF16.F32.PACK_AB R42, RZ, R42 ;  /* 0x0000002aff2a723e */ /* 0x000fe400000010ff */
[----:B------:R-:W-:Y:S01]  /*c250*/  F2FP.BF16.F32.PACK_AB R43, RZ, R43 ;  /* 0x0000002bff2b723e */ /* 0x000fe200000010ff */
[----:B------:R1:W-:Y:S01]  /*c260*/  @P4 STG.E.U16 desc[UR36][R10.64+0x2], R27 ;  /* 0x0000021b0a004986 */ /* 0x0003e2000c101524 */
[----:B------:R-:W-:-:S02]  /*c270*/  ISETP.GT.AND P4, PT, R0, 0x9, P0 ;  /* 0x000000090000780c */ /* 0x000fc40000784270 */
[----:B0-----:R-:W-:Y:S01]  /*c280*/  IADD3 R8, P6, R4, UR11, RZ ;  /* 0x0000000b04087c10 */ /* 0x001fe2000ffde0ff */
[----:B------:R-:W-:Y:S01]  /*c290*/  @P3 STG.E.U16 desc[UR36][R6.64+0x10], R28 ;  /* 0x0000101c06003986 */ /* 0x000fe2000c101524 */
[C---:B------:R-:W-:Y:S02]  /*c2a0*/  ISETP.GT.AND P3, PT, R0.reuse, 0x10, P1 ;  /* 0x000000100000780c */ /* 0x040fe40000f64270 */
[----:B------:R-:W-:Y:S01]  /*c2b0*/  IADD3.X R9, R5, UR10, RZ, P6, !PT ;  /* 0x0000000a05097c10 */ /* 0x000fe2000b7fe4ff */
[----:B------:R-:W-:Y:S01]  /*c2c0*/  @P2 STG.E.U16 desc[UR36][R6.64+0x12], R29 ;  /* 0x0000121d06002986 */ /* 0x000fe2000c101524 */
[----:B------:R-:W-:Y:S02]  /*c2d0*/  ISETP.GT.AND P2, PT, R0, 0x11, P1 ;  /* 0x000000110000780c */ /* 0x000fe40000f44270 */
[----:B------:R-:W-:Y:S01]  /*c2e0*/  F2FP.BF16.F32.PACK_AB R44, RZ, R44 ;  /* 0x0000002cff2c723e */ /* 0x000fe200000010ff */
[----:B------:R0:W-:Y:S01]  /*c2f0*/  @P5 STG.E.U16 desc[UR36][R8.64+0x10], R30 ;  /* 0x0000101e08005986 */ /* 0x0001e2000c101524 */
[----:B-1----:R-:W-:-:S02]  /*c300*/  IADD3 R10, P6, R4, UR11, RZ ;  /* 0x0000000b040a7c10 */ /* 0x002fc4000ffde0ff */
[C---:B------:R-:W-:Y:S02]  /*c310*/  ISETP.GT.AND P5, PT, R0.reuse, 0x10, P0 ;  /* 0x000000100000780c */ /* 0x040fe400007a4270 */
[----:B------:R-:W-:Y:S02]  /*c320*/  IADD3.X R11, R5, UR10, RZ, P6, !PT ;  /* 0x0000000a050b7c10 */ /* 0x000fe4000b7fe4ff */
[----:B------:R-:W-:Y:S02]  /*c330*/  F2FP.BF16.F32.PACK_AB R45, RZ, R45 ;  /* 0x0000002dff2d723e */ /* 0x000fe400000010ff */
[----:B------:R-:W-:Y:S01]  /*c340*/  F2FP.BF16.F32.PACK_AB R46, RZ, R46 ;  /* 0x0000002eff2e723e */ /* 0x000fe200000010ff */
[----:B------:R1:W-:Y:S01]  /*c350*/  @P4 STG.E.U16 desc[UR36][R10.64+0x12], R31 ;  /* 0x0000121f0a004986 */ /* 0x0003e2000c101524 */
[----:B------:R-:W-:Y:S02]  /*c360*/  ISETP.GT.AND P4, PT, R0, 0x11, P0 ;  /* 0x000000110000780c */ /* 0x000fe40000784270 */
[----:B0-----:R-:W-:Y:S01]  /*c370*/  IADD3 R8, P6, R4, UR11, RZ ;  /* 0x0000000b04087c10 */ /* 0x001fe2000ffde0ff */
[----:B------:R-:W-:Y:S01]  /*c380*/  @P3 STG.E.U16 desc[UR36][R6.64+0x20], R32 ;  /* 0x0000202006003986 */ /* 0x000fe2000c101524 */
[----:B------:R-:W-:-:S02]  /*c390*/  ISETP.GT.AND P3, PT, R0, 0x18, P1 ;  /* 0x000000180000780c */ /* 0x000fc40000f64270 */
[C---:B------:R-:W-:Y:S01]  /*c3a0*/  IADD3.X R9, R5.reuse, UR10, RZ, P6, !PT ;  /* 0x0000000a05097c10 */ /* 0x040fe2000b7fe4ff */
[----:B------:R-:W-:Y:S01]  /*c3b0*/  @P2 STG.E.U16 desc[UR36][R6.64+0x22], R33 ;  /* 0x0000222106002986 */ /* 0x000fe2000c101524 */
[----:B------:R-:W-:Y:S02]  /*c3c0*/  ISETP.GT.AND P2, PT, R0, 0x19, P1 ;  /* 0x000000190000780c */ /* 0x000fe40000f44270 */
[----:B------:R-:W-:Y:S01]  /*c3d0*/  F2FP.BF16.F32.PACK_AB R47, RZ, R47 ;  /* 0x0000002fff2f723e */ /* 0x000fe200000010ff */
[----:B------:R0:W-:Y:S01]  /*c3e0*/  @P5 STG.E.U16 desc[UR36][R8.64+0x20], R34 ;  /* 0x0000202208005986 */ /* 0x0001e2000c101524 */
[----:B-1----:R-:W-:Y:S02]  /*c3f0*/  IADD3 R10, P6, R4, UR11, RZ ;  /* 0x0000000b040a7c10 */ /* 0x002fe4000ffde0ff */
[----:B------:R-:W-:Y:S02]  /*c400*/  ISETP.GT.AND P5, PT, R0, 0x18, P0 ;  /* 0x000000180000780c */ /* 0x000fe400007a4270 */
[----:B------:R-:W-:-:S02]  /*c410*/  IADD3.X R11, R5, UR10, RZ, P6, !PT ;  /* 0x0000000a050b7c10 */ /* 0x000fc4000b7fe4ff */
[----:B------:R-:W-:Y:S02]  /*c420*/  F2FP.BF16.F32.PACK_AB R48, RZ, R48 ;  /* 0x00000030ff30723e */ /* 0x000fe400000010ff */
[----:B------:R-:W-:Y:S01]  /*c430*/  F2FP.BF16.F32.PACK_AB R49, RZ, R49 ;  /* 0x00000031ff31723e */ /* 0x000fe200000010ff */
[----:B------:R1:W-:Y:S01]  /*c440*/  @P4 STG.E.U16 desc[UR36][R10.64+0x22], R35 ;  /* 0x000022230a004986 */ /* 0x0003e2000c101524 */
[----:B------:R-:W-:Y:S02]  /*c450*/  ISETP.GT.AND P4, PT, R0, 0x19, P0 ;  /* 0x000000190000780c */ /* 0x000fe40000784270 */
[----:B0-----:R-:W-:Y:S01]  /*c460*/  IADD3 R8, P6, R4, UR11, RZ ;  /* 0x0000000b04087c10 */ /* 0x001fe2000ffde0ff */
[----:B------:R-:W-:Y:S01]  /*c470*/  @P3 STG.E.U16 desc[UR36][R6.64+0x30], R36 ;  /* 0x0000302406003986 */ /* 0x000fe2000c101524 */
[C---:B------:R-:W-:Y:S02]  /*c480*/  ISETP.GT.AND P3, PT, R0.reuse, 0x20, P1 ;  /* 0x000000200000780c */ /* 0x040fe40000f64270 */
[----:B------:R-:W-:Y:S01]  /*c490*/  IADD3.X R9, R5, UR10, RZ, P6, !PT ;  /* 0x0000000a05097c10 */ /* 0x000fe2000b7fe4ff */
[----:B------:R-:W-:Y:S01]  /*c4a0*/  @P2 STG.E.U16 desc[UR36][R6.64+0x32], R37 ;  /* 0x0000322506002986 */ /* 0x000fe2000c101524 */
[----:B------:R-:W-:-:S02]  /*c4b0*/  ISETP.GT.AND P2, PT, R0, 0x21, P1 ;  /* 0x000000210000780c */ /* 0x000fc40000f44270 */
[----:B------:R-:W-:Y:S01]  /*c4c0*/  F2FP.BF16.F32.PACK_AB R50, RZ, R50 ;  /* 0x00000032ff32723e */ /* 0x000fe200000010ff */
[----:B------:R0:W-:Y:S01]  /*c4d0*/  @P5 STG.E.U16 desc[UR36][R8.64+0x30], R38 ;  /* 0x0000302608005986 */ /* 0x0001e2000c101524 */
[----:B-1----:R-:W-:Y:S02]  /*c4e0*/  IADD3 R10, P6, R4, UR11, RZ ;  /* 0x0000000b040a7c10 */ /* 0x002fe4000ffde0ff */
[C---:B------:R-:W-:Y:S02]  /*c4f0*/  ISETP.GT.AND P5, PT, R0.reuse, 0x20, P0 ;  /* 0x000000200000780c */ /* 0x040fe400007a4270 */
[----:B------:R-:W-:Y:S02]  /*c500*/  IADD3.X R11, R5, UR10, RZ, P6, !PT ;  /* 0x0000000a050b7c10 */ /* 0x000fe4000b7fe4ff */
        /* <DEDUP_REMOVED lines=148> */
[----:B------:R-:W-:Y:S02]  /*ce50*/  F2FP.BF16.F32.PACK_AB R81, RZ, R81 ;  /* 0x00000051ff51723e */ /* 0x000fe400000010ff */
[----:B------:R-:W-:Y:S02]  /*ce60*/  IADD3.X R11, R5, UR10, RZ, P6, !PT ;  /* 0x0000000a050b7c10 */ /* 0x000fe4000b7fe4ff */
[----:B------:R-:W-:Y:S02]  /*ce70*/  F2FP.BF16.F32.PACK_AB R82, RZ, R82 ;  /* 0x00000052ff52723e */ /* 0x000fe400000010ff */
[----:B------:R-:W-:Y:S01]  /*ce80*/  F2FP.BF16.F32.PACK_AB R83, RZ, R83 ;  /* 0x00000053ff53723e */ /* 0x000fe200000010ff */
[----:B------:R1:W-:Y:S01]  /*ce90*/  @P4 STG.E.U16 desc[UR36][R10.64+0xd2], R79 ;  /* 0x0000d24f0a004986 */ /* 0x0003e2000c101524 */
[----:B------:R-:W-:Y:S02]  /*cea0*/  ISETP.GT.AND P4, PT, R0, 0x70, P0 ;  /* 0x000000700000780c */ /* 0x000fe40000784270 */
[----:B0-----:R-:W-:Y:S01]  /*ceb0*/  IADD3 R8, P6, R4, UR11, RZ ;  /* 0x0000000b04087c10 */ /* 0x001fe2000ffde0ff */
[----:B------:R0:W-:Y:S01]  /*cec0*/  @P3 STG.E.U16 desc[UR36][R6.64+0xe0], R80 ;  /* 0x0000e05006003986 */ /* 0x0001e2000c101524 */
[----:B------:R-:W-:-:S02]  /*ced0*/  ISETP.GT.AND P3, PT, R0, 0x71, P0 ;  /* 0x000000710000780c */ /* 0x000fc40000764270 */
[C---:B------:R-:W-:Y:S01]  /*cee0*/  IADD3.X R9, R5.reuse, UR10, RZ, P6, !PT ;  /* 0x0000000a05097c10 */ /* 0x040fe2000b7fe4ff */
[----:B------:R0:W-:Y:S01]  /*cef0*/  @P2 STG.E.U16 desc[UR36][R6.64+0xe2], R81 ;  /* 0x0000e25106002986 */ /* 0x0001e2000c101524 */
[----:B------:R-:W-:Y:S02]  /*cf00*/  ISETP.GT.AND P2, PT, R0, 0x78, P1 ;  /* 0x000000780000780c */ /* 0x000fe40000f44270 */
[----:B------:R-:W-:Y:S02]  /*cf10*/  F2FP.BF16.F32.PACK_AB R84, RZ, R84 ;  /* 0x00000054ff54723e */ /* 0x000fe400000010ff */
[----:B-1----:R-:W-:Y:S01]  /*cf20*/  IADD3 R10, P6, R4, UR11, RZ ;  /* 0x0000000b040a7c10 */ /* 0x002fe2000ffde0ff */
[----:B------:R0:W-:Y:S01]  /*cf30*/  @P4 STG.E.U16 desc[UR36][R8.64+0xe0], R82 ;  /* 0x0000e05208004986 */ /* 0x0001e2000c101524 */
[----:B------:R-:W-:Y:S02]  /*cf40*/  ISETP.GT.AND P1, PT, R0, 0x79, P1 ;  /* 0x000000790000780c */ /* 0x000fe40000f24270 */
[----:B------:R-:W-:-:S02]  /*cf50*/  IADD3.X R11, R5, UR10, RZ, P6, !PT ;  /* 0x0000000a050b7c10 */ /* 0x000fc4000b7fe4ff */
[C---:B------:R-:W-:Y:S02]  /*cf60*/  ISETP.GT.AND P5, PT, R0.reuse, 0x78, P0 ;  /* 0x000000780000780c */ /* 0x040fe400007a4270 */
[----:B------:R-:W-:Y:S01]  /*cf70*/  ISETP.GT.AND P0, PT, R0, 0x79, P0 ;  /* 0x000000790000780c */ /* 0x000fe20000704270 */
[----:B------:R0:W-:Y:S01]  /*cf80*/  @P3 STG.E.U16 desc[UR36][R10.64+0xe2], R83 ;  /* 0x0000e2530a003986 */ /* 0x0001e2000c101524 */
[----:B------:R-:W-:Y:S02]  /*cf90*/  F2FP.BF16.F32.PACK_AB R85, RZ, R85 ;  /* 0x00000055ff55723e */ /* 0x000fe400000010ff */
[----:B------:R-:W-:Y:S01]  /*cfa0*/  F2FP.BF16.F32.PACK_AB R86, RZ, R86 ;  /* 0x00000056ff56723e */ /* 0x000fe200000010ff */
[----:B------:R0:W-:Y:S01]  /*cfb0*/  @P2 STG.E.U16 desc[UR36][R6.64+0xf0], R84 ;  /* 0x0000f05406002986 */ /* 0x0001e2000c101524 */
[C---:B------:R-:W-:Y:S02]  /*cfc0*/  IADD3 R12, P2, R4.reuse, UR11, RZ ;  /* 0x0000000b040c7c10 */ /* 0x040fe4000ff5e0ff */
[----:B------:R-:W-:Y:S01]  /*cfd0*/  IADD3 R4, P3, R4, UR11, RZ ;  /* 0x0000000b04047c10 */ /* 0x000fe2000ff7e0ff */
[----:B------:R0:W-:Y:S01]  /*cfe0*/  @P1 STG.E.U16 desc[UR36][R6.64+0xf2], R85 ;  /* 0x0000f25506001986 */ /* 0x0001e2000c101524 */
[----:B------:R-:W-:-:S02]  /*cff0*/  IADD3.X R13, R5, UR10, RZ, P2, !PT ;  /* 0x0000000a050d7c10 */ /* 0x000fc400097fe4ff */
[----:B------:R-:W-:Y:S02]  /*d000*/  F2FP.BF16.F32.PACK_AB R87, RZ, R87 ;  /* 0x00000057ff57723e */ /* 0x000fe400000010ff */
[----:B------:R-:W-:Y:S01]  /*d010*/  IADD3.X R5, R5, UR10, RZ, P3, !PT ;  /* 0x0000000a05057c10 */ /* 0x000fe20009ffe4ff */
[----:B------:R0:W-:Y:S04]  /*d020*/  @P5 STG.E.U16 desc[UR36][R12.64+0xf0], R86 ;  /* 0x0000f0560c005986 */ /* 0x0001e8000c101524 */
[----:B------:R0:W-:Y:S02]  /*d030*/  @P0 STG.E.U16 desc[UR36][R4.64+0xf2], R87 ;  /* 0x0000f25704000986 */ /* 0x0001e4000c101524 */
.L_x_167:
[----:B------:R-:W-:Y:S05]  /*d040*/  BSYNC B0 ;  /* 0x0000000000007941 */ /* 0x000fea0003800000 */
.L_x_29:
[----:B------:R-:W-:Y:S01]  /*d050*/  ULDC UR4, c[0x0][0xc] ;  /* 0x0000030000047ab9 */ /* 0x000fe20000000800 */
[----:B------:R-:W-:Y:S01]  /*d060*/  ULDC UR5, c[0x0][0x10] ;  /* 0x0000040000057ab9 */ /* 0x000fe20000000800 */
[----:B0-----:R-:W0:Y:S01]  /*d070*/  LDC R3, c[0x0][0x14] ;  /* 0x00000500ff037b82 */ /* 0x001e220000000800 */
[----:B------:R-:W-:Y:S01]  /*d080*/  UIMAD.WIDE.U32 UR4, UR4, UR5, URZ ;  /* 0x00000005040472a5 */ /* 0x000fe2000f8e003f */
[----:B------:R-:W-:Y:S01]  /*d090*/  PRMT R0, RZ, 0x7610, R0 ;  /* 0x00007610ff007816 */ /* 0x000fe20000000000 */
[----:B------:R-:W-:Y:S01]  /*d0a0*/  UMOV UR42, 0xffffffff ;  /* 0xffffffff002a7882 */ /* 0x000fe20000000000 */
[----:B------:R-:W-:-:S03]  /*d0b0*/  UMOV UR43, 0xffffffff ;  /* 0xffffffff002b7882 */ /* 0x000fc60000000000 */
[----:B0-----:R-:W-:-:S04]  /*d0c0*/  IMAD.WIDE.U32 R16, R3, UR4, R16 ;  /* 0x0000000403107c25 */ /* 0x001fc8000f8e0010 */
[----:B------:R-:W-:Y:S01]  /*d0d0*/  IMAD R3, R3, UR5, RZ ;  /* 0x0000000503037c24 */ /* 0x000fe2000f8e02ff */
[----:B------:R-:W-:Y:S02]  /*d0e0*/  ULDC.64 UR4, c[0x0][0x650] ;  /* 0x0001940000047ab9 */ /* 0x000fe40000000a00 */
[----:B------:R-:W-:Y:S01]  /*d0f0*/  ISETP.GE.U32.AND P0, PT, R16, UR4, PT ;  /* 0x0000000410007c0c */ /* 0x000fe2000bf06070 */
[----:B------:R-:W-:-:S05]  /*d100*/  IMAD.IADD R17, R17, 0x1, R3 ;  /* 0x0000000111117824 */ /* 0x000fca00078e0203 */
[----:B------:R-:W-:-:S13]  /*d110*/  ISETP.GE.U32.AND.EX P0, PT, R17, UR5, PT, P0 ;  /* 0x0000000511007c0c */ /* 0x000fda000bf06100 */
[----:B------:R-:W-:Y:S05]  /*d120*/  @P0 BRA `(.L_x_168) ;  /* 0x0000000400880947 */ /* 0x000fea0003800000 */
[----:B------:R-:W0:Y:S01]  /*d130*/  S2UR UR6, SR_CTAID.X ;  /* 0x00000000000679c3 */ /* 0x000e220000002500 */
[----:B------:R-:W-:Y:S01]  /*d140*/  ULDC.64 UR12, c[0x0][0x628] ;  /* 0x00018a00000c7ab9 */ /* 0x000fe20000000a00 */
[----:B------:R-:W-:Y:S01]  /*d150*/  ULDC UR4, c[0x0][0x150] ;  /* 0x0000540000047ab9 */ /* 0x000fe20000000800 */
[----:B------:R-:W-:Y:S01]  /*d160*/  ISETP.NE.U32.AND P0, PT, RZ, UR12, PT ;  /* 0x0000000cff007c0c */ /* 0x000fe2000bf05070 */
[----:B------:R-:W-:Y:S01]  /*d170*/  ULDC UR15, c[0x0][0x630] ;  /* 0x00018c00000f7ab9 */ /* 0x000fe20000000800 */
[C---:B------:R-:W-:Y:S01]  /*d180*/  R2UR UR16, R16.reuse ;  /* 0x00000000101072ca */ /* 0x040fe200000e0000 */
[----:B------:R-:W-:Y:S01]  /*d190*/  ULDC UR19, c[0x0][0x154] ;  /* 0x0000550000137ab9 */ /* 0x000fe20000000800 */
[----:B------:R-:W-:Y:S01]  /*d1a0*/  ISETP.NE.AND.EX P0, PT, RZ, UR13, PT, P0 ;  /* 0x0000000dff007c0c */ /* 0x000fe2000bf05300 */
[----:B------:R-:W1:Y:S01]  /*d1b0*/  S2UR UR18, SR_CTAID.Y ;  /* 0x00000000001279c3 */ /* 0x000e620000002600 */
[----:B------:R-:W-:Y:S02]  /*d1c0*/  R2UR UR17, R17 ;  /* 0x00000000111172ca */ /* 0x000fe400000e0000 */
[----:B------:R-:W-:-:S02]  /*d1d0*/  R2UR UR10, R16 ;  /* 0x00000000100a72ca */ /* 0x000fc400000e0000 */
[----:B------:R-:W-:Y:S02]  /*d1e0*/  R2UR UR11, R17 ;  /* 0x00000000110b72ca */ /* 0x000fe400000e0000 */
[----:B0-----:R-:W-:-:S05]  /*d1f0*/  I2FP.F32.U32 R0, UR6 ;  /* 0x0000000600007c45 */ /* 0x001fca0008201000 */
[----:B------:R-:W-:-:S04]  /*d200*/  FMUL R0, R0, UR4 ;  /* 0x0000000400007c20 */ /* 0x000fc80008400000 */
[----:B------:R0:W0:Y:S01]  /*d210*/  F2I.U32.TRUNC.NTZ R3, R0 ;  /* 0x0000000000037305 */ /* 0x000022000020f000 */
[----:B-1----:R-:W-:Y:S05]  /*d220*/  @!P0 BRA `(.L_x_169) ;  /* 0x0000000000308947 */ /* 0x002fea0003800000 */
        /* <DEDUP_REMOVED lines=12> */
.L_x_169:
[----:B------:R-:W-:Y:S01]  /*d2f0*/  USHF.R.U64 UR43, UR10, UR15, UR11 ;  /* 0x0000000f0a2b7299 */ /* 0x000fe2000800120b */
[----:B0-----:R-:W-:Y:S01]  /*d300*/  I2FP.F32.U32 R0, UR18 ;  /* 0x0000001200007c45 */ /* 0x001fe20008201000 */
[----:B------:R-:W-:Y:S02]  /*d310*/  USHF.R.U32.HI UR4, URZ, UR15, UR11 ;  /* 0x0000000f3f047299 */ /* 0x000fe4000801160b */
        /* <DEDUP_REMOVED lines=8> */
[----:B------:R-:W-:Y:S01]  /*d3a0*/  UIMAD.WIDE.U32 UR8, UR10, UR12, UR8 ;  /* 0x0000000c0a0872a5 */ /* 0x000fe2000f8e0008 */
[----:B------:R-:W-:Y:S01]  /*d3b0*/  R2UR UR12, R3 ;  /* 0x00000000030c72ca */ /* 0x000fe200000e0000 */
[----:B------:R-:W-:Y:S01]  /*d3c0*/  UIMAD UR10, UR10, UR13, UR4 ;  /* 0x0000000d0a0a72a4 */ /* 0x000fe2000f8e0204 */
[----:B------:R-:W-:Y:S01]  /*d3d0*/  ULDC UR11, c[0x0][0x618] ;  /* 0x00018600000b7ab9 */ /* 0x000fe20000000800 */
[----:B------:R-:W-:Y:S02]  /*d3e0*/  ULDC UR21, c[0x0][0x658] ;  /* 0x0001960000157ab9 */ /* 0x000fe40000000800 */
[----:B------:R-:W-:Y:S01]  /*d3f0*/  UIADD3 UR9, UR9, UR10, URZ ;  /* 0x0000000a09097290 */ /* 0x000fe2000fffe03f */
[----:B------:R-:W-:Y:S01]  /*d400*/  UMOV UR15, 0xffffffff ;  /* 0xffffffff000f7882 */ /* 0x000fe20000000000 */
[----:B------:R-:W-:Y:S01]  /*d410*/  ULDC.64 UR4, c[0x0][0x640] ;  /* 0x0001900000047ab9 */ /* 0x000fe20000000a00 */
[----:B------:R-:W-:Y:S01]  /*d420*/  USHF.L.U32 UR15, UR15, UR21, URZ ;  /* 0x000000150f0f7299 */ /* 0x000fe2000800063f */
[----:B------:R-:W-:Y:S01]  /*d430*/  ISETP.NE.U32.AND P0, PT, RZ, UR4, PT ;  /* 0x00000004ff007c0c */ /* 0x000fe2000bf05070 */
[----:B------:R-:W-:-:S02]  /*d440*/  USHF.R.U64 UR16, UR8, UR11, UR9 ;  /* 0x0000000b08107299 */ /* 0x000fc40008001209 */
[----:B------:R-:W-:Y:S01]  /*d450*/  USHF.R.U32.HI UR8, URZ, UR11, UR9 ;  /* 0x0000000b3f087299 */ /* 0x000fe20008011609 */
[----:B0-----:R-:W-:Y:S01]  /*d460*/  R2UR UR14, R0 ;  /* 0x00000000000e72ca */ /* 0x001fe200000e0000 */
[----:B------:R-:W-:Y:S01]  /*d470*/  ULDC UR17, c[0x0][0x608] ;  /* 0x0001820000117ab9 */ /* 0x000fe20000000800 */
[----:B------:R-:W-:Y:S01]  /*d480*/  ULOP3.LUT UR41, URZ, UR15, URZ, 0x33, !UPT ;  /* 0x0000000f3f297292 */ /* 0x000fe2000f8e333f */
[----:B------:R-:W-:Y:S01]  /*d490*/  ISETP.NE.AND.EX P0, PT, RZ, UR5, PT, P0 ;  /* 0x00000005ff007c0c */ /* 0x000fe2000bf05300 */
[----:B------:R-:W-:Y:S02]  /*d4a0*/  USHF.R.U64 UR15, UR16, UR17, UR8 ;  /* 0x00000011100f7299 */ /* 0x000fe40008001208 */
[----:B------:R-:W-:Y:S02]  /*d4b0*/  USHF.R.U32.HI UR8, URZ, UR17, UR8 ;  /* 0x000000113f087299 */ /* 0x000fe40008011608 */
[----:B------:R-:W-:Y:S02]  /*d4c0*/  UIADD3 UR12, -UR12, URZ, URZ ;  /* 0x0000003f0c0c7290 */ /* 0x000fe4000fffe13f */
[----:B------:R-:W-:Y:S01]  /*d4d0*/  USHF.R.U64 UR17, UR15, UR21, UR8 ;  /* 0x000000150f117299 */ /* 0x000fe20008001208 */
[----:B------:R-:W-:Y:S01]  /*d4e0*/  UMOV UR19, 0x1 ;  /* 0x0000000100137882 */ /* 0x000fe20000000000 */
[----:B------:R-:W-:Y:S01]  /*d4f0*/  ULDC UR13, c[0x0][0x144] ;  /* 0x00005100000d7ab9 */ /* 0x000fe20000000800 */
[----:B------:R-:W-:Y:S01]  /*d500*/  ULDC UR7, c[0x0][0x600] ;  /* 0x0001800000077ab9 */ /* 0x000fe20000000800 */
[----:B------:R-:W-:-:S02]  /*d510*/  USHF.L.U32 UR24, UR19, UR21, URZ ;  /* 0x0000001513187299 */ /* 0x000fc4000800063f */
[----:B------:R-:W-:Y:S02]  /*d520*/  USHF.R.U32.HI UR8, URZ, UR21, UR8 ;  /* 0x000000153f087299 */ /* 0x000fe40008011608 */
[----:B------:R-:W-:Y:S02]  /*d530*/  UIMAD UR21, UR13, UR12, UR6 ;  /* 0x0000000c0d1572a4 */ /* 0x000fe4000f8e0206 */
[----:B------:R-:W-:Y:S02]  /*d540*/  UIADD3 UR20, UR7, -0x1, URZ ;  /* 0xffffffff07147890 */ /* 0x000fe4000fffe03f */
[----:B------:R-:W-:Y:S01]  /*d550*/  UIADD3 UR19, -UR14, URZ, URZ ;  /* 0x0000003f0e137290 */ /* 0x000fe2000fffe13f */
        /* <DEDUP_REMOVED lines=17> */
.L_x_170:
[----:B------:R-:W-:Y:S01]  /*d670*/  UISETP.NE.AND UP0, UPT, UR46, URZ, UPT ;  /* 0x0000003f2e00728c */ /* 0x000fe2000bf05270 */
[----:B------:R-:W-:Y:S01]  /*d680*/  IMAD.MOV.U32 R0, RZ, RZ, 0x1 ;  /* 0x00000001ff007424 */ /* 0x000fe200078e00ff */
[----:B------:R-:W-:Y:S02]  /*d690*/  USHF.R.U64 UR4, UR6, UR22, UR8 ;  /* 0x0000001606047299 */ /* 0x000fe40008001208 */
[----:B------:R-:W-:Y:S02]  /*d6a0*/  ULOP3.LUT UR41, UR15, UR41, URZ, 0xc0, !UPT ;  /* 0x000000290f297292 */ /* 0x000fe4000f8ec03f */
[----:B------:R-:W-:Y:S02]  /*d6b0*/  UIADD3 UR5, -UR4, URZ, URZ ;  /* 0x0000003f04057290 */ /* 0x000fe4000fffe13f */
[----:B------:R-:W-:Y:S02]  /*d6c0*/  UIMAD UR41, UR24, UR4, UR41 ;  /* 0x00000004182972a4 */ /* 0x000fe4000f8e0229 */
[----:B------:R-:W-:-:S02]  /*d6d0*/  ULOP3.LUT UR16, UR16, UR20, URZ, 0xc0, !UPT ;  /* 0x0000001410107292 */ /* 0x000fc4000f8ec03f */
[----:B------:R-:W-:Y:S02]  /*d6e0*/  @UP0 UIMAD UR21, UR25, UR19, UR18 ;  /* 0x00000013191502a4 */ /* 0x000fe4000f8e0212 */
[----:B------:R-:W-:-:S03]  /*d6f0*/  UIMAD UR4, UR5, UR23, UR17 ;  /* 0x00000017050472a4 */ /* 0x000fc6000f8e0211 */
[----:B------:R-:W-:Y:S01]  /*d700*/  ULDC UR5, c[0x0][0x610] ;  /* 0x0001840000057ab9 */ /* 0x000fe20000000800 */
[----:B------:R-:W-:Y:S02]  /*d710*/  UIMAD UR4, UR4, UR7, UR16 ;  /* 0x00000007040472a4 */ /* 0x000fe4000f8e0210 */
[----:B------:R-:W-:-:S04]  /*d720*/  UIMAD UR41, UR41, UR5, UR21 ;  /* 0x00000005292972a4 */ /* 0x000fc8000f8e0215 */
[----:B------:R-:W-:Y:S02]  /*d730*/  USEL UR42, UR4, UR41, !UP0 ;  /* 0x00000029042a7287 */ /* 0x000fe4000c000000 */
[----:B------:R-:W-:-:S12]  /*d740*/  USEL UR41, UR41, UR4, !UP0 ;  /* 0x0000000429297287 */ /* 0x000fd8000c000000 */
.L_x_168:
[----:B------:R-:W-:-:S13]  /*d750*/  LOP3.LUT P0, RZ, R0, 0xff, RZ, 0xc0, !PT ;  /* 0x000000ff00ff7812 */ /* 0x000fda000780c0ff */
[----:B------:R-:W-:Y:S05]  /*d760*/  @P0 BRA `(.L_x_171) ;  /* 0xffffff3800b40947 */ /* 0x000fea000383ffff */
[----:B------:R-:W-:Y:S05]  /*d770*/  EXIT ;  /* 0x000000000000794d */ /* 0x000fea0003800000 */
.L_x_4:
[----:B------:R-:W-:Y:S01]  /*d780*/  ULDC.64 UR8, c[0x0][0x650] ;  /* 0x0001940000087ab9 */ /* 0x000fe20000000a00 */
[----:B------:R-:W-:Y:S01]  /*d790*/  PRMT R0, RZ, 0x7610, R0 ;  /* 0x00007610ff007816 */ /* 0x000fe20000000000 */
[----:B------:R-:W-:Y:S01]  /*d7a0*/  IMAD.MOV.U32 R3, RZ, RZ, -0x1 ;  /* 0xffffffffff037424 */ /* 0x000fe200078e00ff */
[----:B------:R-:W-:Y:S01]  /*d7b0*/  ISETP.GE.U32.AND P0, PT, R16, UR8, PT ;  /* 0x0000000810007c0c */ /* 0x000fe2000bf06070 */
[----:B------:R-:W-:Y:S02]  /*d7c0*/  IMAD.MOV.U32 R4, RZ, RZ, -0x1 ;  /* 0xffffffffff047424 */ /* 0x000fe400078e00ff */
[----:B------:R-:W-:Y:S01]  /*d7d0*/  IMAD.MOV.U32 R11, RZ, RZ, -0x1 ;  /* 0xffffffffff0b7424 */ /* 0x000fe200078e00ff */
[----:B------:R-:W-:-:S13]  /*d7e0*/  ISETP.GE.U32.AND.EX P0, PT, R17, UR9, PT, P0 ;  /* 0x0000000911007c0c */ /* 0x000fda000bf06100 */
[----:B------:R-:W-:Y:S05]  /*d7f0*/  @P0 BRA `(.L_x_172) ;  /* 0x00000004008c0947 */ /* 0x000fea0003800000 */
[----:B------:R-:W-:Y:S01]  /*d800*/  I2FP.F32.U32 R0, UR4 ;  /* 0x0000000400007c45 */ /* 0x000fe20008201000 */
[----:B0-----:R-:W-:Y:S01]  /*d810*/  ULDC.64 UR16, c[0x0][0x628] ;  /* 0x00018a0000107ab9 */ /* 0x001fe20000000a00 */
        /* <DEDUP_REMOVED lines=24> */
.L_x_173:
        /* <DEDUP_REMOVED lines=24> */
[----:B------:R-:W-:Y:S01]  /*db20*/  UMOV UR19, 0x1 ;  /* 0x0000000100137882 */ /* 0x000fe20000000000 */
[----:B------:R-:W-:Y:S01]  /*db30*/  ULDC UR20, c[0x0][0x608] ;  /* 0x0001820000147ab9 */ /* 0x000fe20000000800 */
[----:B------:R-:W-:Y:S01]  /*db40*/  USHF.L.U32 UR26, UR19, UR23, URZ ;  /* 0x00000017131a7299 */ /* 0x000fe2000800063f */
[----:B------:R-:W-:Y:S01]  /*db50*/  ISETP.NE.AND.EX P0, PT, RZ, UR9, PT, P0 ;  /* 0x00000009ff007c0c */ /* 0x000fe2000bf05300 */
[----:B------:R-:W-:Y:S02]  /*db60*/  USHF.R.U64 UR19, UR18, UR20, UR11 ;  /* 0x0000001412137299 */ /* 0x000fe4000800120b */
[----:B------:R-:W-:Y:S02]  /*db70*/  USHF.R.U32.HI UR11, URZ, UR20, UR11 ;  /* 0x000000143f0b7299 */ /* 0x000fe4000801160b */
[----:B------:R-:W-:-:S02]  /*db80*/  UIADD3 UR15, -UR15, URZ, URZ ;  /* 0x0000003f0f0f7290 */ /* 0x000fc4000fffe13f */
[----:B------:R-:W-:Y:S01]  /*db90*/  USHF.R.U64 UR20, UR19, UR23, UR11 ;  /* 0x0000001713147299 */ /* 0x000fe2000800120b */
[----:B------:R-:W-:Y:S01]  /*dba0*/  ULDC UR16, c[0x0][0x144] ;  /* 0x0000510000107ab9 */ /* 0x000fe20000000800 */
[----:B------:R-:W-:Y:S01]  /*dbb0*/  ULDC UR6, c[0x0][0x600] ;  /* 0x0001800000067ab9 */ /* 0x000fe20000000800 */
[----:B------:R-:W-:Y:S02]  /*dbc0*/  USHF.R.U32.HI UR11, URZ, UR23, UR11 ;  /* 0x000000173f0b7299 */ /* 0x000fe4000801160b */
[----:B------:R-:W-:Y:S02]  /*dbd0*/  UIMAD UR23, UR16, UR15, UR4 ;  /* 0x0000000f101772a4 */ /* 0x000fe4000f8e0204 */
[----:B------:R-:W-:Y:S02]  /*dbe0*/  UIADD3 UR22, UR6, -0x1, URZ ;  /* 0xffffffff06167890 */ /* 0x000fe4000fffe03f */
[----:B------:R-:W-:Y:S02]  /*dbf0*/  ULOP3.LUT UR27, URZ, UR13, URZ, 0x33, !UPT ;  /* 0x0000000d3f1b7292 */ /* 0x000fe4000f8e333f */
        /* <DEDUP_REMOVED lines=18> */
.L_x_174:
[----:B------:R-:W-:Y:S01]  /*dd20*/  UISETP.NE.AND UP0, UPT, UR46, URZ, UPT ;  /* 0x0000003f2e00728c */ /* 0x000fe2000bf05270 */
[----:B------:R-:W-:Y:S01]  /*dd30*/  IMAD.MOV.U32 R0, RZ, RZ, 0x1 ;  /* 0x00000001ff007424 */ /* 0x000fe200078e00ff */
[----:B------:R-:W-:Y:S01]  /*dd40*/  USHF.R.U64 UR8, UR4, UR24, UR11 ;  /* 0x0000001804087299 */ /* 0x000fe2000800120b */
[----:B------:R-:W-:Y:S01]  /*dd50*/  IMAD.U32 R11, RZ, RZ, UR5 ;  /* 0x00000005ff0b7e24 */ /* 0x000fe2000f8e00ff */
[----:B------:R-:W-:Y:S02]  /*dd60*/  ULOP3.LUT UR4, UR19, UR27, URZ, 0xc0, !UPT ;  /* 0x0000001b13047292 */ /* 0x000fe4000f8ec03f */
[----:B------:R-:W-:Y:S02]  /*dd70*/  ULOP3.LUT UR18, UR18, UR22, URZ, 0xc0, !UPT ;  /* 0x0000001612127292 */ /* 0x000fe4000f8ec03f */
[----:B------:R-:W-:-:S03]  /*dd80*/  UIMAD UR4, UR26, UR8, UR4 ;  /* 0x000000081a0472a4 */ /* 0x000fc6000f8e0204 */
[----:B------:R-:W-:Y:S02]  /*dd90*/  @UP0 UIMAD UR23, UR28, UR21, UR7 ;  /* 0x000000151c1702a4 */ /* 0x000fe4000f8e0207 */
[----:B------:R-:W-:-:S03]  /*dda0*/  UIADD3 UR7, -UR8, URZ, URZ ;  /* 0x0000003f08077290 */ /* 0x000fc6000fffe13f */
[----:B------:R-:W-:Y:S01]  /*ddb0*/  ULDC UR8, c[0x0][0x610] ;  /* 0x0001840000087ab9 */ /* 0x000fe20000000800 */
[----:B------:R-:W-:Y:S02]  /*ddc0*/  UIMAD UR7, UR7, UR25, UR20 ;  /* 0x00000019070772a4 */ /* 0x000fe4000f8e0214 */
[----:B------:R-:W-:Y:S02]  /*ddd0*/  UIMAD UR4, UR4, UR8, UR23 ;  /* 0x00000008040472a4 */ /* 0x000fe4000f8e0217 */
[----:B------:R-:W-:-:S04]  /*dde0*/  UIMAD UR7, UR7, UR6, UR18 ;  /* 0x00000006070772a4 */ /* 0x000fc8000f8e0212 */
[----:B------:R-:W-:Y:S02]  /*ddf0*/  USEL UR6, UR7, UR4, !UP0 ;  /* 0x0000000407067287 */ /* 0x000fe4000c000000 */
[----:B------:R-:W-:-:S04]  /*de00*/  USEL UR4, UR4, UR7, !UP0 ;  /* 0x0000000704047287 */ /* 0x000fc8000c000000 */
[----:B------:R-:W-:Y:S02]  /*de10*/  IMAD.U32 R4, RZ, RZ, UR6 ;  /* 0x00000006ff047e24 */ /* 0x000fe4000f8e00ff */
[----:B------:R-:W-:-:S07]  /*de20*/  IMAD.U32 R3, RZ, RZ, UR4 ;  /* 0x00000004ff037e24 */ /* 0x000fce000f8e00ff */
.L_x_172:
[----:B------:R-:W-:-:S08]  /*de30*/  NOP ;  /* 0x0000000000007918 */ /* 0x000fd00000000000 */
[----:B------:R-:W1:-:S00]  /*de40*/  USETMAXREG.DEALLOC.CTAPOOL 0x28 ;  /* 0x00000028000079c8 */ /* 0x000e4000080e0500 */
[----:B------:R-:W-:-:S13]  /*de50*/  ISETP.NE.AND P0, PT, RZ, UR10, PT ;  /* 0x0000000aff007c0c */ /* 0x000fda000bf05270 */
[----:B0-----:R-:W-:Y:S05]  /*de60*/  @P0 EXIT ;  /* 0x000000000000094d */ /* 0x001fea0003800000 */
[----:B-1----:R-:W-:Y:S01]  /*de70*/  LOP3.LUT P0, RZ, R0, 0xff, RZ, 0xc0, !PT ;  /* 0x000000ff00ff7812 */ /* 0x002fe2000780c0ff */
[----:B------:R-:W-:Y:S02]  /*de80*/  IMAD.MOV.U32 R0, RZ, RZ, 0x1 ;  /* 0x00000001ff007424 */ /* 0x000fe400078e00ff */
[----:B------:R-:W-:-:S10]  /*de90*/  IMAD.MOV.U32 R8, RZ, RZ, RZ ;  /* 0x000000ffff087224 */ /* 0x000fd400078e00ff */
[----:B------:R-:W-:Y:S05]  /*dea0*/  @!P0 BRA `(.L_x_175) ;  /* 0x0000000c004c8947 */ /* 0x000fea0003800000 */
[----:B------:R-:W-:Y:S01]  /*deb0*/  ULDC UR4, c[0x0][0x28c] ;  /* 0x0000a30000047ab9 */ /* 0x000fe20000000800 */
[----:B------:R-:W-:Y:S01]  /*dec0*/  ULDC UR6, c[0x0][0x658] ;  /* 0x0001960000067ab9 */ /* 0x000fe20000000800 */
[----:B------:R-:W-:Y:S01]  /*ded0*/  UIADD3 UR10, UR4, 0xf, URZ ;  /* 0x0000000f040a7890 */ /* 0x000fe2000fffe03f */
[C---:B------:R-:W-:Y:S01]  /*dee0*/  LOP3.LUT P2, RZ, R2.reuse, 0x7f, RZ, 0xc0, !PT ;  /* 0x0000007f02ff7812 */ /* 0x040fe2000784c0ff */
[----:B------:R-:W-:Y:S01]  /*def0*/  UMOV UR7, 0xffffffff ;  /* 0xffffffff00077882 */ /* 0x000fe20000000000 */
[----:B------:R-:W-:Y:S01]  /*df00*/  ULDC UR5, c[0x0][0x600] ;  /* 0x0001800000057ab9 */ /* 0x000fe20000000800 */
[----:B------:R-:W-:Y:S01]  /*df10*/  UMOV UR9, 0x1 ;  /* 0x0000000100097882 */ /* 0x000fe20000000000 */
[----:B------:R-:W-:Y:S01]  /*df20*/  USHF.L.U32 UR7, UR7, UR6, URZ ;  /* 0x0000000607077299 */ /* 0x000fe2000800063f */
[----:B------:R-:W-:Y:S01]  /*df30*/  LOP3.LUT P0, RZ, R2, 0x1f, RZ, 0xc0, !PT ;  /* 0x0000001f02ff7812 */ /* 0x000fe2000780c0ff */
[----:B------:R-:W-:Y:S01]  /*df40*/  UIADD3 UR4, UR5, -0x1, URZ ;  /* 0xffffffff05047890 */ /* 0x000fe2000fffe03f */
[----:B------:R-:W-:Y:S01]  /*df50*/  BSSY B0, `(.L_x_175) ;  /* 0x00000c8000007945 */ /* 0x000fe20003800000 */
[----:B------:R-:W-:Y:S01]  /*df60*/  USHF.R.S32.HI UR11, URZ, 0x1f, UR10 ;  /* 0x0000001f3f0b7899 */ /* 0x000fe2000801140a */
[----:B------:R-:W-:Y:S01]  /*df70*/  PLOP3.LUT P0, PT, P0, P2, PT, 0x8a, 0x0 ;  /* 0x000000000000781c */ /* 0x000fe20000705172 */
[----:B------:R-:W-:Y:S01]  /*df80*/  ULDC UR8, c[0x0][0xc] ;  /* 0x0000030000087ab9 */ /* 0x000fe20000000800 */
[----:B------:R-:W-:Y:S01]  /*df90*/  USHF.L.U32 UR5, UR9, UR6, URZ ;  /* 0x0000000609057299 */ /* 0x000fe2000800063f */
[----:B------:R-:W-:Y:S01]  /*dfa0*/  IMAD.MOV.U32 R9, RZ, RZ, 0x1 ;  /* 0x00000001ff097424 */ /* 0x000fe200078e00ff */
[----:B------:R-:W-:Y:S01]  /*dfb0*/  ULEA.HI UR11, UR11, UR10, URZ, 0x4 ;  /* 0x0000000a0b0b7291 */ /* 0x000fe2000f8f203f */
[----:B------:R-:W-:Y:S01]  /*dfc0*/  IMAD.MOV.U32 R0, RZ, RZ, 0x1 ;  /* 0x00000001ff007424 */ /* 0x000fe200078e00ff */
[----:B------:R-:W-:Y:S01]  /*dfd0*/  ULDC UR9, c[0x0][0x10] ;  /* 0x0000040000097ab9 */ /* 0x000fe20000000800 */
[----:B------:R-:W-:Y:S01]  /*dfe0*/  ULOP3.LUT UR6, URZ, UR7, URZ, 0x33, !UPT ;  /* 0x000000073f067292 */ /* 0x000fe2000f8e333f */
[----:B------:R-:W-:Y:S01]  /*dff0*/  IMAD.MOV.U32 R8, RZ, RZ, RZ ;  /* 0x000000ffff087224 */ /* 0x000fe200078e00ff */
[----:B------:R-:W-:Y:S01]  /*e000*/  UIMAD.WIDE.U32 UR8, UR8, UR9, URZ ;  /* 0x00000009080872a5 */ /* 0x000fe2000f8e003f */
[----:B------:R-:W-:Y:S01]  /*e010*/  ULDC UR7, c[0x0][0x14] ;  /* 0x0000050000077ab9 */ /* 0x000fe20000000800 */
[----:B------:R-:W-:-:S02]  /*e020*/  USHF.R.S32.HI UR19, URZ, 0x4, UR11 ;  /* 0x000000043f137899 */ /* 0x000fc4000801140b */
[----:B------:R-:W-:Y:S02]  /*e030*/  UIMAD.WIDE.U32 UR22, UR8, UR7, URZ ;  /* 0x00000007081672a5 */ /* 0x000fe4000f8e003f */
[----:B------:R-:W-:Y:S02]  /*e040*/  UIMAD UR13, UR9, UR7, URZ ;  /* 0x00000007090d72a4 */ /* 0x000fe4000f8e023f */
[----:B------:R-:W-:Y:S02]  /*e050*/  ULOP3.LUT UR21, UR40, 0x2, URZ, 0xfc, !UPT ;  /* 0x0000000228157892 */ /* 0x000fe4000f8efc3f */
[----:B------:R-:W-:Y:S02]  /*e060*/  UIADD3 UR13, UR23, UR13, URZ ;  /* 0x0000000d170d7290 */ /* 0x000fe4000fffe03f */
[----:B------:R-:W-:Y:S01]  /*e070*/  UIADD3 UR26, UR19, 0x1, URZ ;  /* 0x00000001131a7890 */ /* 0x000fe2000fffe03f */
[----:B------:R-:W-:-:S11]  /*e080*/  ULDC.64 UR24, c[0x0][0x198] ;  /* 0x0000660000187ab9 */ /* 0x000fd60000000a00 */
.L_x_187:
[----:B------:R-:W-:-:S03]  /*e090*/  UMOV UR7, 0xffffffff ;  /* 0xffffffff00077882 */ /* 0x000fc60000000000 */
[----:B------:R-:W-:Y:S05]  /*e0a0*/  BRA.DIV UR7, `(.L_x_176) ;  /* 0x0000001607247947 */ /* 0x000fea000b800000 */
[----:B------:R-:W-:-:S13]  /*e0b0*/  ELECT P6, URZ, PT ;  /* 0x00000000003f782f */ /* 0x000fda00038c0000 */
.L_x_208:
[----:B------:R-:W0:Y:S01]  /*e0c0*/  LDC R2, c[0x0][0x28c] ;  /* 0x0000a300ff027b82 */ /* 0x000e220000000800 */
[----:B------:R-:W-:Y:S01]  /*e0d0*/  BSSY B1, `(.L_x_177) ;  /* 0x0000038000017945 */ /* 0x000fe20003800000 */
[----:B0-----:R-:W-:-:S13]  /*e0e0*/  ISETP.LT.OR P6, PT, R2, 0x1, !P6 ;  /* 0x000000010200780c */ /* 0x001fda00077c1670 */
[----:B------:R-:W-:Y:S05]  /*e0f0*/  @P6 BRA `(.L_x_178) ;  /* 0x0000000000d46947 */ /* 0x000fea0003800000 */
[----:B------:R-:W-:Y:S02]  /*e100*/  IMAD R7, R3, 0x180, RZ ;  /* 0x0000018003077824 */ /* 0x000fe400078e02ff */
[----:B------:R-:W-:Y:S02]  /*e110*/  IMAD.SHL.U32 R6, R4, 0x80, RZ ;  /* 0x0000008004067824 */ /* 0x000fe400078e00ff */
[----:B------:R-:W-:Y:S02]  /*e120*/  IMAD.MOV.U32 R12, RZ, RZ, RZ ;  /* 0x000000ffff0c7224 */ /* 0x000fe400078e00ff */
[----:B------:R-:W-:Y:S02]  /*e130*/  IMAD.U32 R14, RZ, RZ, UR26 ;  /* 0x0000001aff0e7e24 */ /* 0x000fe4000f8e00ff */
[----:B------:R-:W-:Y:S02]  /*e140*/  IMAD.MOV.U32 R2, RZ, RZ, R0 ;  /* 0x000000ffff027224 */ /* 0x000fe400078e0000 */
[----:B------:R-:W-:-:S07]  /*e150*/  IMAD.MOV.U32 R3, RZ, RZ, R8 ;  /* 0x000000ffff037224 */ /* 0x000fce00078e0008 */
.L_x_182:
[----:B------:R-:W0:Y:S01]  /*e160*/  S2R R5, SR_CgaCtaId ;  /* 0x0000000000057919 */ /* 0x000e220000008800 */
[----:B------:R-:W-:-:S04]  /*e170*/  MOV R4, 0x400 ;  /* 0x0000040000047802 */ /* 0x000fc80000000f00 */
[----:B0-----:R-:W-:Y:S02]  /*e180*/  LEA R10, R5, R4, 0x18 ;  /* 0x00000004050a7211 */ /* 0x001fe400078ec0ff */
[----:B------:R-:W-:Y:S01]  /*e190*/  SHF.L.U32 R4, R2, 0x1f, RZ ;  /* 0x0000001f02047819 */ /* 0x000fe200000006ff */
[----:B------:R-:W0:Y:S02]  /*e1a0*/  @!P2 LDC R5, c[0x0][0x500] ;  /* 0x00014000ff05ab82 */ /* 0x000e240000000800 */
[----:B------:R-:W-:-:S04]  /*e1b0*/  IMAD R13, R3, 0x8, R10 ;  /* 0x00000008030d7824 */ /* 0x000fc800078e020a */
[----:B------:R-:W1:Y:S02]  /*e1c0*/  SYNCS.PHASECHK.TRANS64.TRYWAIT P1, [R13+URZ+0x70], R4 ;  /* 0x000070040d0075a7 */ /* 0x000e64000802017f */
[----:B-1----:R-:W-:Y:S05]  /*e1d0*/  @!P1 BRA `(.L_x_179) ;  /* 0x0000001000f89947 */ /* 0x002fea0003800000 */
.L_x_209:
[----:B------:R-:W-:Y:S01]  /*e1e0*/  UPRMT UR7, UR21, 0x9910, URZ ;  /* 0x0000991015077896 */ /* 0x000fe2000800003f */
[----:B0-----:R0:W-:Y:S03]  /*e1f0*/  @!P2 SYNCS.ARRIVE.TRANS64 RZ, [R13+URZ], R5 ;  /* 0x000000050dffa9a7 */ /* 0x0011e6000800003f */
[----:B------:R-:W-:-:S06]  /*e200*/  UISETP.NE.AND UP0, UPT, UR7, 0x2, UPT ;  /* 0x000000020700788c */ /* 0x000fcc000bf05270 */
[----:B------:R-:W-:-:S13]  /*e210*/  PLOP3.LUT P1, PT, PT, PT, UP0, 0x80, 0x0 ;  /* 0x000000000000781c */ /* 0x000fda0003f2f008 */
[----:B0-----:R-:W-:Y:S05]  /*e220*/  @P1 BRA `(.L_x_180) ;  /* 0x0000000000041947 */ /* 0x001fea0003800000 */
[----:B------:R-:W-:Y:S01]  /*e230*/  BPT.TRAP 0x1 ;  /* 0x000000040000795c */ /* 0x000fe20000300000 */
.L_x_180:
[----:B------:R-:W-:Y:S05]  /*e240*/  @P0 BRA `(.L_x_181) ;  /* 0x0000000000040947 */ /* 0x000fea0003800000 */
[----:B------:R-:W-:Y:S01]  /*e250*/  BPT.TRAP 0x1 ;  /* 0x000000040000795c */ /* 0x000fe20000300000 */
.L_x_181:
[--C-:B-1----:R-:W-:Y:S01]  /*e260*/  IMAD R4, R3, 0x3000, R10.reuse ;  /* 0x0000300003047824 */ /* 0x102fe200078e020a */
[----:B------:R-:W-:Y:S01]  /*e270*/  R2UR UR9, R13 ;  /* 0x000000000d0972ca */ /* 0x000fe200000e0000 */
[----:B------:R-:W-:Y:S01]  /*e280*/  IMAD R10, R3, 0x1000, R10 ;  /* 0x00001000030a7824 */ /* 0x000fe200078e020a */
[----:B------:R-:W-:Y:S01]  /*e290*/  UIADD3 UR14, UP0, UR24, 0xf0, URZ ;  /* 0x000000f0180e7890 */ /* 0x000fe2000ff1e03f */
[----:B------:R-:W-:Y:S01]  /*e2a0*/  VIADD R14, R14, 0xffffffff ;  /* 0xffffffff0e0e7836 */ /* 0x000fe20000000000 */
[----:B------:R-:W-:Y:S01]  /*e2b0*/  R2UR UR7, R4 ;  /* 0x00000000040772ca */ /* 0x000fe200000e0000 */
[----:B------:R-:W-:Y:S01]  /*e2c0*/  UIADD3 UR28, UP1, UR24, 0x1f0, URZ ;  /* 0x000001f0181c7890 */ /* 0x000fe2000ff3e03f */
[----:B------:R-:W-:Y:S01]  /*e2d0*/  R2UR UR8, R10 ;  /* 0x000000000a0872ca */ /* 0x000fe200000e0000 */
[----:B------:R-:W-:Y:S01]  /*e2e0*/  UIADD3.X UR15, URZ, UR25, URZ, UP0, !UPT ;  /* 0x000000193f0f7290 */ /* 0x000fe200087fe43f */
[----:B------:R-:W-:Y:S01]  /*e2f0*/  R2UR UR11, R7 ;  /* 0x00000000070b72ca */ /* 0x000fe200000e0000 */
[----:B------:R-:W-:Y:S01]  /*e300*/  VIADD R3, R3, 0x1 ;  /* 0x0000000103037836 */ /* 0x000fe20000000000 */
[----:B------:R-:W-:Y:S01]  /*e310*/  R2UR UR10, R12 ;  /* 0x000000000c0a72ca */ /* 0x000fe200000e0000 */
[----:B------:R-:W-:Y:S01]  /*e320*/  UIADD3.X UR29, URZ, UR25, URZ, UP1, !UPT ;  /* 0x000000193f1d7290 */ /* 0x000fe20008ffe43f */
[----:B------:R-:W-:Y:S01]  /*e330*/  R2UR UR12, R11 ;  /* 0x000000000b0c72ca */ /* 0x000fe200000e0000 */
[----:B------:R-:W-:Y:S01]  /*e340*/  UMOV UR16, 0x0 ;  /* 0x0000000000107882 */ /* 0x000fe20000000000 */
[----:B------:R-:W-:Y:S01]  /*e350*/  R2UR UR20, R6 ;  /* 0x00000000061472ca */ /* 0x000fe200000e0000 */
[----:B------:R-:W-:Y:S01]  /*e360*/  UMOV UR17, 0x10000000 ;  /* 0x1000000000117882 */ /* 0x000fe20000000000 */
[----:B------:R-:W-:Y:S01]  /*e370*/  ISETP.GT.AND P3, PT, R14, 0x1, PT ;  /* 0x000000010e00780c */ /* 0x000fe20003f64270 */
[----:B------:R-:W-:Y:S01]  /*e380*/  UIADD3 UR7, UR7, 0x200, URZ ;  /* 0x0000020007077890 */ /* 0x000fe2000fffe03f */
[----:B------:R-:W-:Y:S01]  /*e390*/  ISETP.NE.AND P1, PT, R3, 0xe, PT ;  /* 0x0000000e0300780c */ /* 0x000fe20003f25270 */
[----:B------:R-:W-:Y:S01]  /*e3a0*/  UIADD3 UR18, UR8, 0x2a200, URZ ;  /* 0x0002a20008127890 */ /* 0x000fe2000fffe03f */
[----:B------:R-:W-:-:S02]  /*e3b0*/  VIADD R12, R12, 0x10 ;  /* 0x000000100c0c7836 */ /* 0x000fc40000000000 */
[----:B------:R-:W-:Y:S02]  /*e3c0*/  SEL R5, RZ, 0x1, P1 ;  /* 0x00000001ff057807 */ /* 0x000fe40000800000 */
[----:B------:R-:W-:Y:S01]  /*e3d0*/  UMOV UR8, UR7 ;  /* 0x0000000700087c82 */ /* 0x000fe20008000000 */
[----:B------:R-:W-:Y:S01]  /*e3e0*/  SEL R3, R3, RZ, P1 ;  /* 0x000000ff03037207 */ /* 0x000fe20000800000 */
[----:B------:R0:W-:Y:S01]  /*e3f0*/  UTMALDG.3D [UR8], [UR14], desc[UR16] ;  /* 0x000010080e0075b4 */ /* 0x0001e20008011000 */
[----:B------:R-:W-:Y:S01]  /*e400*/  LOP3.LUT R2, R2, R5, RZ, 0x3c, !PT ;  /* 0x0000000502027212 */ /* 0x000fe200078e3cff */
[----:B0-----:R-:W-:Y:S01]  /*e410*/  UMOV UR8, UR18 ;  /* 0x0000001200087c82 */ /* 0x001fe20008000000 */
[----:B------:R-:W-:Y:S02]  /*e420*/  UMOV UR11, UR20 ;  /* 0x00000014000b7c82 */ /* 0x000fe40008000000 */
[----:B------:R0:W-:Y:S02]  /*e430*/  UTMALDG.3D [UR8], [UR28], desc[UR16] ;  /* 0x000010081c0075b4 */ /* 0x0001e40008011000 */
[----:B0-----:R-:W-:Y:S05]  /*e440*/  @P3 BRA `(.L_x_182) ;  /* 0xfffffffc00443947 */ /* 0x001fea000383ffff */
.L_x_178:
[----:B------:R-:W-:Y:S05]  /*e450*/  BSYNC B1 ;  /* 0x0000000000017941 */ /* 0x000fea0003800000 */
.L_x_177:
[----:B------:R-:W-:Y:S01]  /*e460*/  LOP3.LUT P4, RZ, R9, 0xff, RZ, 0xc0, !PT ;  /* 0x000000ff09ff7812 */ /* 0x000fe2000788c0ff */
[----:B------:R-:W-:Y:S01]  /*e470*/  VIADD R8, R8, UR19 ;  /* 0x0000001308087c36 */ /* 0x000fe20008000000 */
[----:B------:R-:W-:Y:S01]  /*e480*/  ULDC.64 UR8, c[0x0][0x650] ;  /* 0x0001940000087ab9 */ /* 0x000fe20000000a00 */
[----:B------:R-:W-:Y:S01]  /*e490*/  IMAD.U32 R5, RZ, RZ, UR19 ;  /* 0x00000013ff057e24 */ /* 0x000fe2000f8e00ff */
[----:B------:R-:W-:Y:S01]  /*e4a0*/  UISETP.GE.U32.AND UP0, UPT, UR19, 0xe, UPT ;  /* 0x0000000e1300788c */ /* 0x000fe2000bf06070 */
[----:B------:R-:W-:Y:S01]  /*e4b0*/  BSSY B1, `(.L_x_183) ;  /* 0x000006f000017945 */ /* 0x000fe20003800000 */
[----:B------:R-:W-:Y:S01]  /*e4c0*/  SHF.R.U32.HI R2, RZ, 0x1, R8 ;  /* 0x00000001ff027819 */ /* 0x000fe20000011608 */
[----:B------:R-:W-:Y:S01]  /*e4d0*/  IMAD.MOV.U32 R11, RZ, RZ, -0x1 ;  /* 0xffffffffff0b7424 */ /* 0x000fe200078e00ff */
[----:B------:R-:W-:Y:S02]  /*e4e0*/  ISETP.GT.U32.AND P1, PT, R8, 0xd, PT ;  /* 0x0000000d0800780c */ /* 0x000fe40003f24070 */
[----:B------:R-:W-:-:S02]  /*e4f0*/  PLOP3.LUT P3, PT, PT, PT, UP0, 0x80, 0x0 ;  /* 0x000000000000781c */ /* 0x000fc40003f6f008 */
[----:B------:R-:W-:Y:S01]  /*e500*/  ISETP.LT.U32.AND P1, PT, R5, 0xe, P1 ;  /* 0x0000000e0500780c */ /* 0x000fe20000f21070 */
[----:B------:R-:W0:Y:S01]  /*e510*/  @P4 S2R R4, SR_CgaCtaId ;  /* 0x0000000000044919 */ /* 0x000e220000008800 */
[----:B------:R-:W-:Y:S02]  /*e520*/  @P4 MOV R3, 0x400 ;  /* 0x0000040000034802 */ /* 0x000fe40000000f00 */
[----:B------:R-:W-:Y:S02]  /*e530*/  PRMT R9, RZ, 0x7610, R9 ;  /* 0x00007610ff097816 */ /* 0x000fe40000000009 */
[----:B0-----:R-:W-:Y:S01]  /*e540*/  @P4 LEA R4, R4, R3, 0x18 ;  /* 0x0000000304044211 */ /* 0x001fe200078ec0ff */
[----:B------:R-:W-:-:S03]  /*e550*/  IMAD.WIDE.U32 R2, R2, -0x6db6db6d, RZ ;  /* 0x9249249302027825 */ /* 0x000fc600078e00ff */
[----:B------:R0:W-:Y:S01]  /*e560*/  @P4 SYNCS.ARRIVE.TRANS64.A1T0 RZ, [R4+URZ+0xf8], RZ ;  /* 0x0000f8ff04ff49a7 */ /* 0x0001e2000810003f */
[----:B------:R-:W-:Y:S02]  /*e570*/  IADD3 R16, P4, R16, UR22, RZ ;  /* 0x0000001610107c10 */ /* 0x000fe4000ff9e0ff */
[----:B------:R-:W-:Y:S02]  /*e580*/  SHF.R.U32.HI R5, RZ, 0x2, R3 ;  /* 0x00000002ff057819 */ /* 0x000fe40000011603 */
[----:B------:R-:W-:Y:S02]  /*e590*/  SEL R3, RZ, 0x1, !P1 ;  /* 0x00000001ff037807 */ /* 0x000fe40004800000 */
[----:B------:R-:W-:Y:S01]  /*e5a0*/  IADD3.X R17, R17, UR13, RZ, P4, !PT ;  /* 0x0000000d11117c10 */ /* 0x000fe2000a7fe4ff */
[----:B------:R-:W-:Y:S01]  /*e5b0*/  IMAD R8, R5, -0xe, R8 ;  /* 0xfffffff205087824 */ /* 0x000fe200078e0208 */
[----:B------:R-:W-:Y:S01]  /*e5c0*/  ISETP.GE.U32.AND P1, PT, R16, UR8, PT ;  /* 0x0000000810007c0c */ /* 0x000fe2000bf26070 */
[----:B0-----:R-:W-:Y:S01]  /*e5d0*/  IMAD.MOV.U32 R4, RZ, RZ, -0x1 ;  /* 0xffffffffff047424 */ /* 0x001fe200078e00ff */
[----:B------:R-:W-:Y:S01]  /*e5e0*/  LOP3.LUT R0, R0, R3, RZ, 0x3c, !PT ;  /* 0x0000000300007212 */ /* 0x000fe200078e3cff */
[----:B------:R-:W-:Y:S01]  /*e5f0*/  IMAD.MOV.U32 R3, RZ, RZ, -0x1 ;  /* 0xffffffffff037424 */ /* 0x000fe200078e00ff */
[----:B------:R-:W-:-:S02]  /*e600*/  ISETP.GE.U32.AND.EX P1, PT, R17, UR9, PT, P1 ;  /* 0x0000000911007c0c */ /* 0x000fc4000bf26110 */
[----:B------:R-:W-:Y:S02]  /*e610*/  @P3 LOP3.LUT R0, R0, 0x1, R5, 0x78, !PT ;  /* 0x0000000100003812 */ /* 0x000fe400078e7805 */
[----:B------:R-:W-:-:S09]  /*e620*/  PRMT R2, RZ, 0x7610, R2 ;  /* 0x00007610ff027816 */ /* 0x000fd20000000002 */
[----:B------:R-:W-:Y:S05]  /*e630*/  @P1 BRA `(.L_x_184) ;  /* 0x0000000400581947 */ /* 0x000fea0003800000 */
[----:B------:R-:W-:Y:S01]  /*e640*/  ULDC.64 UR8, c[0x0][0x628] ;  /* 0x00018a0000087ab9 */ /* 0x000fe20000000a00 */
[----:B------:R-:W0:Y:S01]  /*e650*/  S2R R12, SR_CTAID.X ;  /* 0x00000000000c7919 */ /* 0x000e220000002500 */
[----:B------:R-:W-:Y:S01]  /*e660*/  ISETP.NE.U32.AND P1, PT, RZ, UR8, PT ;  /* 0x00000008ff007c0c */ /* 0x000fe2000bf25070 */
[----:B------:R-:W-:Y:S01]  /*e670*/  ULDC UR10, c[0x0][0x630] ;  /* 0x00018c00000a7ab9 */ /* 0x000fe20000000800 */
[----:B------:R-:W-:Y:S01]  /*e680*/  IMAD.MOV.U32 R2, RZ, RZ, R16 ;  /* 0x000000ffff027224 */ /* 0x000fe200078e0010 */
[----:B------:R-:W1:Y:S01]  /*e690*/  S2R R10, SR_CTAID.Y ;  /* 0x00000000000a7919 */ /* 0x000e620000002600 */
[----:B------:R-:W-:Y:S01]  /*e6a0*/  ISETP.NE.AND.EX P1, PT, RZ, UR9, PT, P1 ;  /* 0x00000009ff007c0c */ /* 0x000fe2000bf25310 */
[----:B------:R-:W-:-:S12]  /*e6b0*/  IMAD.MOV.U32 R3, RZ, RZ, R17 ;  /* 0x000000ffff037224 */ /* 0x000fd800078e0011 */
[----:B------:R-:W-:Y:S05]  /*e6c0*/  @!P1 BRA `(.L_x_185) ;  /* 0x0000000000289947 */ /* 0x000fea0003800000 */
[----:B------:R-:W-:Y:S02]  /*e6d0*/  ULDC UR7, c[0x0][0x634] ;  /* 0x00018d0000077ab9 */ /* 0x000fe40000000800 */
[----:B------:R-:W-:-:S05]  /*e6e0*/  IADD3 R7, P1, R16, UR7, RZ ;  /* 0x0000000710077c10 */ /* 0x000fca000ff3e0ff */
[----:B------:R-:W-:-:S04]  /*e6f0*/  IMAD.X R11, RZ, RZ, R17, P1 ;  /* 0x000000ffff0b7224 */ /* 0x000fc800008e0611 */
[----:B------:R-:W-:-:S04]  /*e700*/  IMAD.WIDE.U32 R4, R11, UR8, RZ ;  /* 0x000000080b047c25 */ /* 0x000fc8000f8e00ff */
[----:B------:R-:W-:-:S04]  /*e710*/  IMAD.WIDE.U32 R4, P1, R7, UR9, R4 ;  /* 0x0000000907047c25 */ /* 0x000fc8000f820004 */
[----:B------:R-:W-:-:S04]  /*e720*/  IMAD.WIDE.U32 R6, R7, UR8, RZ ;  /* 0x0000000807067c25 */ /* 0x000fc8000f8e00ff */
[----:B------:R-:W-:Y:S01]  /*e730*/  IMAD.X R3, RZ, RZ, RZ, P1 ;  /* 0x000000ffff037224 */ /* 0x000fe200008e06ff */
[----:B------:R-:W-:Y:S01]  /*e740*/  IADD3 RZ, P1, R7, R4, RZ ;  /* 0x0000000407ff7210 */ /* 0x000fe20007f3e0ff */
[----:B------:R-:W-:-:S04]  /*e750*/  IMAD.MOV.U32 R2, RZ, RZ, R5 ;  /* 0x000000ffff027224 */ /* 0x000fc800078e0005 */
[----:B------:R-:W-:-:S08]  /*e760*/  IMAD.WIDE.U32.X R2, R11, UR9, R2, P1 ;  /* 0x000000090b027c25 */ /* 0x000fd000088e0402 */
.L_x_185:
[--C-:B------:R-:W-:Y:S01]  /*e770*/  SHF.R.U64 R11, R2, UR10, R3.reuse ;  /* 0x0000000a020b7c19 */ /* 0x100fe20008001203 */
[----:B------:R-:W-:Y:S01]  /*e780*/  ULDC.64 UR8, c[0x0][0x620] ;  /* 0x0001880000087ab9 */ /* 0x000fe20000000a00 */
[----:B------:R-:W-:Y:S01]  /*e790*/  SHF.R.U32.HI R2, RZ, UR10, R3 ;  /* 0x0000000aff027c19 */ /* 0x000fe20008011603 */
[----:B------:R-:W-:Y:S01]  /*e7a0*/  ULDC UR7, c[0x0][0x150] ;  /* 0x0000540000077ab9 */ /* 0x000fe20000000800 */
[----:B------:R-:W-:Y:S01]  /*e7b0*/  IADD3 R5, P1, RZ, -R11, RZ ;  /* 0x8000000bff057210 */ /* 0x000fe20007f3e0ff */
[----:B------:R-:W2:Y:S01]  /*e7c0*/  LDC R7, c[0x0][0x144] ;  /* 0x00005100ff077b82 */ /* 0x000ea20000000800 */
[----:B------:R-:W-:Y:S01]  /*e7d0*/  ULDC.64 UR10, c[0x0][0x640] ;  /* 0x00019000000a7ab9 */ /* 0x000fe20000000a00 */
[----:B------:R-:W-:Y:S02]  /*e7e0*/  UISETP.NE.AND UP0, UPT, UR46, URZ, UPT ;  /* 0x0000003f2e00728c */ /* 0x000fe4000bf05270 */
[----:B------:R-:W-:Y:S01]  /*e7f0*/  IMAD.X R2, RZ, RZ, ~R2, P1 ;  /* 0x000000ffff027224 */ /* 0x000fe200008e0e02 */
[----:B------:R-:W-:-:S03]  /*e800*/  ISETP.NE.U32.AND P1, PT, RZ, UR10, PT ;  /* 0x0000000aff007c0c */ /* 0x000fc6000bf25070 */
[----:B------:R-:W-:Y:S01]  /*e810*/  IMAD R4, R2, UR8, RZ ;  /* 0x0000000802047c24 */ /* 0x000fe2000f8e02ff */
[----:B------:R-:W3:Y:S01]  /*e820*/  LDC R15, c[0x0][0x148] ;  /* 0x00005200ff0f7b82 */ /* 0x000ee20000000800 */
[C---:B------:R-:W-:Y:S01]  /*e830*/  IMAD.WIDE.U32 R2, R5.reuse, UR8, R16 ;  /* 0x0000000805027c25 */ /* 0x040fe2000f8e0010 */
[----:B------:R-:W-:Y:S01]  /*e840*/  ULDC UR8, c[0x0][0x154] ;  /* 0x0000550000087ab9 */ /* 0x000fe20000000800 */
[----:B------:R-:W-:Y:S02]  /*e850*/  ISETP.NE.AND.EX P1, PT, RZ, UR11, PT, P1 ;  /* 0x0000000bff007c0c */ /* 0x000fe4000bf25310 */
[----:B------:R-:W-:Y:S01]  /*e860*/  IMAD R5, R5, UR9, R4 ;  /* 0x0000000905057c24 */ /* 0x000fe2000f8e0204 */
[----:B0-----:R-:W-:Y:S01]  /*e870*/  I2FP.F32.U32 R4, R12 ;  /* 0x0000000c00047245 */ /* 0x001fe20000201000 */
[----:B------:R-:W-:Y:S01]  /*e880*/  ULDC UR9, c[0x0][0x608] ;  /* 0x0001820000097ab9 */ /* 0x000fe20000000800 */
[----:B------:R-:W-:Y:S01]  /*e890*/  PLOP3.LUT P3, PT, PT, PT, UP0, 0x80, 0x0 ;  /* 0x000000000000781c */ /* 0x000fe20003f6f008 */
[----:B------:R-:W-:-:S02]  /*e8a0*/  IMAD.IADD R3, R3, 0x1, R5 ;  /* 0x0000000103037824 */ /* 0x000fc400078e0205 */
[----:B------:R-:W-:Y:S01]  /*e8b0*/  FMUL R4, R4, UR7 ;  /* 0x0000000704047c20 */ /* 0x000fe20008400000 */
[----:B------:R-:W-:Y:S02]  /*e8c0*/  ULDC UR7, c[0x0][0x618] ;  /* 0x0001860000077ab9 */ /* 0x000fe40000000800 */
[--C-:B------:R-:W-:Y:S02]  /*e8d0*/  SHF.R.U64 R13, R2, UR7, R3.reuse ;  /* 0x00000007020d7c19 */ /* 0x100fe40008001203 */
[----:B-1----:R-:W-:Y:S01]  /*e8e0*/  I2FP.F32.U32 R2, R10 ;  /* 0x0000000a00027245 */ /* 0x002fe20000201000 */
[----:B------:R-:W0:Y:S04]  /*e8f0*/  F2I.U32.TRUNC.NTZ R4, R4 ;  /* 0x0000000400047305 */ /* 0x000e28000020f000 */
[----:B------:R-:W-:Y:S01]  /*e900*/  FMUL R5, R2, UR8 ;  /* 0x0000000802057c20 */ /* 0x000fe20008400000 */
[----:B------:R-:W-:Y:S01]  /*e910*/  SHF.R.U32.HI R2, RZ, UR7, R3 ;  /* 0x00000007ff027c19 */ /* 0x000fe20008011603 */
[----:B------:R-:W-:-:S02]  /*e920*/  ULDC UR7, c[0x0][0x658] ;  /* 0x0001960000077ab9 */ /* 0x000fc40000000800 */
[----:B------:R1:W4:Y:S01]  /*e930*/  F2I.U32.TRUNC.NTZ R20, R5 ;  /* 0x0000000500147305 */ /* 0x000322000020f000 */
[--C-:B------:R-:W-:Y:S02]  /*e940*/  SHF.R.U64 R18, R13, UR9, R2.reuse ;  /* 0x000000090d127c19 */ /* 0x100fe40008001202 */
[----:B------:R-:W-:-:S04]  /*e950*/  SHF.R.U32.HI R3, RZ, UR9, R2 ;  /* 0x00000009ff037c19 */ /* 0x000fc80008011602 */
[--C-:B------:R-:W-:Y:S01]  /*e960*/  SHF.R.U64 R14, R18, UR7, R3.reuse ;  /* 0x00000007120e7c19 */ /* 0x100fe20008001203 */
[----:B0-----:R-:W-:Y:S01]  /*e970*/  IMAD.MOV R4, RZ, RZ, -R4 ;  /* 0x000000ffff047224 */ /* 0x001fe200078e0a04 */
[----:B------:R-:W-:-:S03]  /*e980*/  SHF.R.U32.HI R3, RZ, UR7, R3 ;  /* 0x00000007ff037c19 */ /* 0x000fc60008011603 */
[----:B--2---:R-:W-:Y:S02]  /*e990*/  IMAD R12, R7, R4, R12 ;  /* 0x00000004070c7224 */ /* 0x004fe400078e020c */
[----:B------:R-:W-:Y:S01]  /*e9a0*/  IMAD.MOV.U32 R2, RZ, RZ, R14 ;  /* 0x000000ffff027224 */ /* 0x000fe200078e000e */
[----:B-1--4-:R-:W-:Y:S06]  /*e9b0*/  @!P1 BRA `(.L_x_186) ;  /* 0x0000000000289947 */ /* 0x012fec0003800000 */
        /* <DEDUP_REMOVED lines=10> */
.L_x_186:
[----:B------:R-:W-:Y:S01]  /*ea60*/  ULDC UR7, c[0x0][0x648] ;  /* 0x0001920000077ab9 */ /* 0x000fe20000000800 */
[----:B------:R-:W-:Y:S01]  /*ea70*/  IMAD.MOV R20, RZ, RZ, -R20 ;  /* 0x000000ffff147224 */ /* 0x000fe200078e0a14 */
[----:B------:R-:W-:Y:S01]  /*ea80*/  SHF.R.U64 R3, R2, UR7, R3 ;  /* 0x0000000702037c19 */ /* 0x000fe20008001203 */
[----:B------:R-:W-:Y:S01]  /*ea90*/  ULDC UR7, c[0x0][0x638] ;  /* 0x00018e0000077ab9 */ /* 0x000fe20000000800 */
[----:B------:R-:W-:Y:S01]  /*eaa0*/  LOP3.LUT R2, R18, UR6, RZ, 0xc0, !PT ;  /* 0x0000000612027c12 */ /* 0x000fe2000f8ec0ff */
[----:B------:R-:W-:Y:S01]  /*eab0*/  UISETP.NE.AND UP0, UPT, UR46, URZ, UPT ;  /* 0x0000003f2e00728c */ /* 0x000fe2000bf05270 */
[----:B------:R-:W-:Y:S01]  /*eac0*/  LOP3.LUT R13, R13, UR4, RZ, 0xc0, !PT ;  /* 0x000000040d0d7c12 */ /* 0x000fe2000f8ec0ff */
[----:B------:R-:W-:Y:S01]  /*ead0*/  IMAD.MOV R5, RZ, RZ, -R3 ;  /* 0x000000ffff057224 */ /* 0x000fe200078e0a03 */
[----:B------:R-:W-:Y:S01]  /*eae0*/  ULDC UR8, c[0x0][0x610] ;  /* 0x0001840000087ab9 */ /* 0x000fe20000000800 */
[----:B---3--:R-:W-:Y:S02]  /*eaf0*/  @P3 IMAD R12, R15, R20, R10 ;  /* 0x000000140f0c3224 */ /* 0x008fe400078e020a */
[----:B------:R-:W-:Y:S01]  /*eb00*/  IMAD R3, R3, UR5, R2 ;  /* 0x0000000503037c24 */ /* 0x000fe2000f8e0202 */
[----:B------:R-:W-:Y:S01]  /*eb10*/  PLOP3.LUT P1, PT, PT, PT, UP0, 0x40, 0x0 ;  /* 0x000000000000781c */ /* 0x000fe20003f2e808 */
[----:B------:R-:W-:Y:S01]  /*eb20*/  IMAD R14, R5, UR7, R14 ;  /* 0x00000007050e7c24 */ /* 0x000fe2000f8e020e */
[----:B------:R-:W-:Y:S01]  /*eb30*/  ULDC UR7, c[0x0][0x600] ;  /* 0x0001800000077ab9 */ /* 0x000fe20000000800 */
[----:B------:R-:W-:Y:S01]  /*eb40*/  IMAD R3, R3, UR8, R12 ;  /* 0x0000000803037c24 */ /* 0x000fe2000f8e020c */
[----:B------:R-:W-:Y:S01]  /*eb50*/  PLOP3.LUT P3, PT, PT, PT, UP0, 0x40, 0x0 ;  /* 0x000000000000781c */ /* 0x000fe20003f6e808 */
[----:B------:R-:W-:-:S02]  /*eb60*/  IMAD R14, R14, UR7, R13 ;  /* 0x000000070e0e7c24 */ /* 0x000fc4000f8e020d */
[----:B------:R-:W-:-:S03]  /*eb70*/  IMAD.MOV.U32 R2, RZ, RZ, 0x1 ;  /* 0x00000001ff027424 */ /* 0x000fc600078e00ff */
[----:B------:R-:W-:Y:S02]  /*eb80*/  SEL R4, R14, R3, P1 ;  /* 0x000000030e047207 */ /* 0x000fe40000800000 */
[----:B------:R-:W-:-:S07]  /*eb90*/  SEL R3, R3, R14, P3 ;  /* 0x0000000e03037207 */ /* 0x000fce0001800000 */
.L_x_184:
[----:B------:R-:W-:Y:S05]  /*eba0*/  BSYNC B1 ;  /* 0x0000000000017941 */ /* 0x000fea0003800000 */
.L_x_183:
[----:B------:R-:W-:-:S13]  /*ebb0*/  LOP3.LUT P1, RZ, R2, 0xff, RZ, 0xc0, !PT ;  /* 0x000000ff02ff7812 */ /* 0x000fda000782c0ff */
[----:B------:R-:W-:Y:S05]  /*ebc0*/  @P1 BRA `(.L_x_187) ;  /* 0xfffffff400301947 */ /* 0x000fea000383ffff */
[----:B------:R-:W-:Y:S05]  /*ebd0*/  BSYNC B0 ;  /* 0x0000000000007941 */ /* 0x000fea0003800000 */
.L_x_175:
[----:B------:R-:W-:-:S03]  /*ebe0*/  UMOV UR7, 0xffffffff ;  /* 0xffffffff00077882 */ /* 0x000fc60000000000 */
[----:B------:R-:W-:Y:S05]  /*ebf0*/  BRA.DIV UR7, `(.L_x_188) ;  /* 0x0000000a07847947 */ /* 0x000fea000b800000 */
[----:B------:R-:W-:-:S13]  /*ec00*/  ELECT P6, URZ, PT ;  /* 0x00000000003f782f */ /* 0x000fda00038c0000 */
.L_x_212:
[----:B------:R-:W-:Y:S04]  /*ec10*/  BSSY B0, `(.L_x_189) ;  /* 0x0000086000007945 */ /* 0x000fe80003800000 */
[----:B------:R-:W-:Y:S05]  /*ec20*/  @!P6 BRA `(.L_x_190) ;  /* 0x000000080010e947 */ /* 0x000fea0003800000 */
[----:B------:R-:W-:-:S04]  /*ec30*/  ULOP3.LUT UR7, UR40, 0x2, URZ, 0xfc, !UPT ;  /* 0x0000000228077892 */ /* 0x000fc8000f8efc3f */
[----:B------:R-:W-:-:S06]  /*ec40*/  UISETP.NE.AND UP0, UPT, UR7, 0x3, UPT ;  /* 0x000000030700788c */ /* 0x000fcc000bf05270 */
[----:B------:R-:W-:-:S13]  /*ec50*/  PLOP3.LUT P0, PT, PT, PT, UP0, 0x80, 0x0 ;  /* 0x000000000000781c */ /* 0x000fda0003f0f008 */
[----:B------:R-:W-:Y:S05]  /*ec60*/  @!P0 BRA `(.L_x_191) ;  /* 0x0000000000048947 */ /* 0x000fea0003800000 */
[----:B------:R-:W-:Y:S01]  /*ec70*/  BPT.TRAP 0x1 ;  /* 0x000000040000795c */ /* 0x000fe20000300000 */
.L_x_191:
[----:B------:R-:W0:Y:S01]  /*ec80*/  S2R R3, SR_CgaCtaId ;  /* 0x0000000000037919 */ /* 0x000e220000008800 */
[----:B------:R-:W-:-:S04]  /*ec90*/  MOV R2, 0x400 ;  /* 0x0000040000027802 */ /* 0x000fc80000000f00 */
[----:B0-----:R-:W-:Y:S02]  /*eca0*/  LEA R3, R3, R2, 0x18 ;  /* 0x0000000203037211 */ /* 0x001fe400078ec0ff */
[----:B------:R-:W-:-:S03]  /*ecb0*/  SHF.L.U32 R2, R0, 0x1f, RZ ;  /* 0x0000001f00027819 */ /* 0x000fc600000006ff */
[----:B------:R-:W-:-:S04]  /*ecc0*/  VIADD R3, R3, 0x70 ;  /* 0x0000007003037836 */ /* 0x000fc80000000000 */
[C---:B------:R-:W-:Y:S02]  /*ecd0*/  IMAD R7, R8.reuse, 0x8, R3 ;  /* 0x0000000808077824 */ /* 0x040fe400078e0203 */
[----:B------:R-:W-:Y:S02]  /*ece0*/  VIADD R8, R8, 0x1 ;  /* 0x0000000108087836 */ /* 0x000fe40000000000 */
[----:B------:R-:W0:Y:S03]  /*ecf0*/  SYNCS.PHASECHK.TRANS64.TRYWAIT P0, [R7+URZ], R2 ;  /* 0x00000002070075a7 */ /* 0x000e26000800017f */
[----:B------:R-:W-:-:S04]  /*ed00*/  ISETP.NE.AND P1, PT, R8, 0xe, PT ;  /* 0x0000000e0800780c */ /* 0x000fc80003f25270 */
[----:B------:R-:W-:Y:S02]  /*ed10*/  SEL R5, RZ, 0x1, P1 ;  /* 0x00000001ff057807 */ /* 0x000fe40000800000 */
[----:B------:R-:W-:Y:S02]  /*ed20*/  SEL R8, R8, RZ, P1 ;  /* 0x000000ff08087207 */ /* 0x000fe40000800000 */
[----:B------:R-:W-:-:S03]  /*ed30*/  LOP3.LUT R5, R0, R5, RZ, 0x3c, !PT ;  /* 0x0000000500057212 */ /* 0x000fc600078e3cff */
[----:B------:R-:W-:Y:S01]  /*ed40*/  IMAD R9, R8, 0x8, R3 ;  /* 0x0000000808097824 */ /* 0x000fe200078e0203 */
[----:B------:R-:W-:Y:S01]  /*ed50*/  SHF.L.U32 R4, R5, 0x1f, RZ ;  /* 0x0000001f05047819 */ /* 0x000fe200000006ff */
[----:B0-----:R-:W-:Y:S06]  /*ed60*/  @!P0 BRA `(.L_x_192) ;  /* 0x0000000800488947 */ /* 0x001fec0003800000 */
.L_x_213:
[----:B------:R-:W1:Y:S01]  /*ed70*/  SYNCS.PHASECHK.TRANS64.TRYWAIT P0, [R9+URZ], R4 ;  /* 0x00000004090075a7 */ /* 0x000e62000800017f */
[----:B------:R-:W-:-:S05]  /*ed80*/  VIADD R0, R8, 0x1 ;  /* 0x0000000108007836 */ /* 0x000fca0000000000 */
[----:B------:R-:W-:-:S04]  /*ed90*/  ISETP.NE.AND P1, PT, R0, 0xe, PT ;  /* 0x0000000e0000780c */ /* 0x000fc80003f25270 */
[----:B0-----:R-:W-:Y:S02]  /*eda0*/  SEL R2, RZ, 0x1, P1 ;  /* 0x00000001ff027807 */ /* 0x001fe40000800000 */
[----:B------:R-:W-:Y:S02]  /*edb0*/  SEL R0, R0, RZ, P1 ;  /* 0x000000ff00007207 */ /* 0x000fe40000800000 */
[----:B------:R-:W-:-:S03]  /*edc0*/  LOP3.LUT R7, R5, R2, RZ, 0x3c, !PT ;  /* 0x0000000205077212 */ /* 0x000fc600078e3cff */
[----:B------:R-:W-:Y:S01]  /*edd0*/  IMAD R6, R0, 0x8, R3 ;  /* 0x0000000800067824 */ /* 0x000fe200078e0203 */
[----:B------:R-:W-:Y:S01]  /*ede0*/  SHF.L.U32 R5, R7, 0x1f, RZ ;  /* 0x0000001f07057819 */ /* 0x000fe200000006ff */
[----:B-1----:R-:W-:Y:S06]  /*edf0*/  @!P0 BRA `(.L_x_193) ;  /* 0x0000000800388947 */ /* 0x002fec0003800000 */
.L_x_214:
[----:B------:R-:W1:Y:S01]  /*ee00*/  SYNCS.PHASECHK.TRANS64.TRYWAIT P0, [R6+URZ], R5 ;  /* 0x00000005060075a7 */ /* 0x000e62000800017f */
[----:B------:R-:W-:-:S05]  /*ee10*/  VIADD R0, R0, 0x1 ;  /* 0x0000000100007836 */ /* 0x000fca0000000000 */
[----:B------:R-:W-:-:S04]  /*ee20*/  ISETP.NE.AND P1, PT, R0, 0xe, PT ;  /* 0x0000000e0000780c */ /* 0x000fc80003f25270 */
[----:B------:R-:W-:Y:S02]  /*ee30*/  SEL R2, RZ, 0x1, P1 ;  /* 0x00000001ff027807 */ /* 0x000fe40000800000 */
[----:B------:R-:W-:Y:S02]  /*ee40*/  SEL R0, R0, RZ, P1 ;  /* 0x000000ff00007207 */ /* 0x000fe40000800000 */
[----:B------:R-:W-:-:S03]  /*ee50*/  LOP3.LUT R7, R7, R2, RZ, 0x3c, !PT ;  /* 0x0000000207077212 */ /* 0x000fc600078e3cff */
[----:B0-----:R-:W-:Y:S01]  /*ee60*/  IMAD R9, R0, 0x8, R3 ;  /* 0x0000000800097824 */ /* 0x001fe200078e0203 */
[----:B------:R-:W-:Y:S01]  /*ee70*/  SHF.L.U32 R4, R7, 0x1f, RZ ;  /* 0x0000001f07047819 */ /* 0x000fe200000006ff */
[----:B-1----:R-:W-:Y:S06]  /*ee80*/  @!P0 BRA `(.L_x_194) ;  /* 0x0000000800288947 */ /* 0x002fec0003800000 */
.L_x_215:
        /* <DEDUP_REMOVED lines=9> */
.L_x_216:
        /* <DEDUP_REMOVED lines=9> */
.L_x_217:
        /* <DEDUP_REMOVED lines=9> */
.L_x_218:
        /* <DEDUP_REMOVED lines=9> */
.L_x_219:
        /* <DEDUP_REMOVED lines=9> */
.L_x_220:
        /* <DEDUP_REMOVED lines=9> */
.L_x_221:
        /* <DEDUP_REMOVED lines=9> */
.L_x_222:
        /* <DEDUP_REMOVED lines=9> */
.L_x_223:
        /* <DEDUP_REMOVED lines=9> */
.L_x_224:
[----:B------:R-:W1:Y:S01]  /*f3a0*/  SYNCS.PHASECHK.TRANS64.TRYWAIT P0, [R6+URZ], R5 ;  /* 0x00000005060075a7 */ /* 0x000e62000800017f */
[----:B------:R-:W-:-:S05]  /*f3b0*/  VIADD R0, R0, 0x1 ;  /* 0x0000000100007836 */ /* 0x000fca0000000000 */
[----:B------:R-:W-:-:S04]  /*f3c0*/  ISETP.NE.AND P1, PT, R0, 0xe, PT ;  /* 0x0000000e0000780c */ /* 0x000fc80003f25270 */
[----:B------:R-:W-:Y:S02]  /*f3d0*/  SEL R2, RZ, 0x1, P1 ;  /* 0x00000001ff027807 */ /* 0x000fe40000800000 */
[----:B------:R-:W-:Y:S02]  /*f3e0*/  SEL R0, R0, RZ, P1 ;  /* 0x000000ff00007207 */ /* 0x000fe40000800000 */
[----:B------:R-:W-:Y:S01]  /*f3f0*/  LOP3.LUT R2, R7, R2, RZ, 0x3c, !PT ;  /* 0x0000000207027212 */ /* 0x000fe200078e3cff */
[----:B-1----:R-:W-:Y:S06]  /*f400*/  @!P0 BRA `(.L_x_204) ;  /* 0x0000000400908947 */ /* 0x002fec0003800000 */
.L_x_225:
[----:B------:R-:W-:Y:S01]  /*f410*/  IMAD R3, R0, 0x8, R3 ;  /* 0x0000000800037824 */ /* 0x000fe200078e0203 */
[----:B------:R-:W-:-:S07]  /*f420*/  SHF.L.U32 R0, R2, 0x1f, RZ ;  /* 0x0000001f02007819 */ /* 0x000fce00000006ff */
.L_x_205:
[----:B--2---:R2:W3:Y:S02]  /*f430*/  SYNCS.PHASECHK.TRANS64.TRYWAIT P0, [R3+URZ], R0 ;  /* 0x00000000030075a7 */ /* 0x0044e4000800017f */
[----:B---3--:R-:W-:Y:S05]  /*f440*/  @!P0 NANOSLEEP.SYNCS 0x989680 ;  /* 0x009896800000895d */ /* 0x008fea0003900000 */
[----:B------:R-:W3:Y:S02]  /*f450*/  @!P0 SYNCS.PHASECHK.TRANS64 P0, [R3+URZ], R0 ;  /* 0x00000000030085a7 */ /* 0x000ee4000800007f */
[----:B---3--:R-:W-:Y:S05]  /*f460*/  @!P0 BRA `(.L_x_205) ;  /* 0xfffffffc00f08947 */ /* 0x008fea000383ffff */
.L_x_190:
[----:B------:R-:W-:Y:S05]  /*f470*/  BSYNC B0 ;  /* 0x0000000000007941 */ /* 0x000fea0003800000 */
.L_x_189:
[----:B------:R-:W-:Y:S05]  /*f480*/  EXIT ;  /* 0x000000000000794d */ /* 0x000fea0003800000 */
.L_x_18:
[----:B----4-:R4:W0:Y:S02]  /*f490*/  SYNCS.PHASECHK.TRANS64.TRYWAIT P1, [R3+URZ], R0 ;  /* 0x00000000030075a7 */ /* 0x010824000802017f */
[----:B0-----:R-:W-:Y:S05]  /*f4a0*/  @!P1 NANOSLEEP.SYNCS 0x989680 ;  /* 0x009896800000995d */ /* 0x001fea0003900000 */
[----:B------:R-:W0:Y:S02]  /*f4b0*/  @!P1 SYNCS.PHASECHK.TRANS64 P1, [R3+URZ], R0 ;  /* 0x00000000030095a7 */ /* 0x000e24000802007f */
[----:B0-----:R-:W-:Y:S05]  /*f4c0*/  @!P1 BRA `(.L_x_18) ;  /* 0xfffffffc00f09947 */ /* 0x001fea000383ffff */
[----:B------:R-:W-:Y:S05]  /*f4d0*/  BRA `(.L_x_17) ;  /* 0xffffff2000187947 */ /* 0x000fea000383ffff */
.L_x_23:
[----:B--2---:R-:W-:-:S04]  /*f4e0*/  IMAD.U32 R5, RZ, RZ, UR4 ;  /* 0x00000004ff057e24 */ /* 0x004fc8000f8e00ff */
[----:B------:R2:W3:Y:S03]  /*f4f0*/  SYNCS.PHASECHK.TRANS64.TRYWAIT P1, [R5+URZ], R4 ;  /* 0x00000004050075a7 */ /* 0x0004e6000802017f */
[----:B---3--:R-:W-:Y:S05]  /*f500*/  @!P1 NANOSLEEP.SYNCS 0x989680 ;  /* 0x009896800000995d */ /* 0x008fea0003900000 */
[----:B------:R-:W3:Y:S02]  /*f510*/  @!P1 SYNCS.PHASECHK.TRANS64 P1, [R5+URZ], R4 ;  /* 0x00000004050095a7 */ /* 0x000ee4000802007f */
[----:B---3--:R-:W-:Y:S05]  /*f520*/  @!P1 BRA `(.L_x_23) ;  /* 0xfffffffc00ec9947 */ /* 0x008fea000383ffff */
[----:B------:R-:W-:Y:S05]  /*f530*/  BRA `(.L_x_22) ;  /* 0xffffff2000c07947 */ /* 0x000fea000383ffff */
.L_x_176:
[----:B------:R-:W-:Y:S01]  /*f540*/  BSSY B1, `(.L_x_206) ;  /* 0x0000006000017945 */ /* 0x000fe20003800000 */
[----:B------:R-:W-:-:S07]  /*f550*/  IMAD.MOV.U32 R15, RZ, RZ, -0x1 ;  /* 0xffffffffff0f7424 */ /* 0x000fce00078e00ff */
[----:B------:R-:W-:Y:S05]  /*f560*/  WARPSYNC.COLLECTIVE R15, `(.L_x_207) ;  /* 0x000000000f0c7348 */ /* 0x000fea0003c00000 */
[----:B------:R-:W-:Y:S02]  /*f570*/  ELECT P6, UR62, PT ;  /* 0x00000000003e782f */ /* 0x000fe400038c0000 */
[----:B------:R-:W-:Y:S01]  /*f580*/  MOV R14, UR62 ;  /* 0x0000003e000e7c02 */ /* 0x000fe20008000f00 */
[----:B------:R-:W-:Y:S10]  /*f590*/  ENDCOLLECTIVE ;  /* 0x000000000000791b */ /* 0x000ff40003800000 */
.L_x_207:
[----:B------:R-:W-:Y:S05]  /*f5a0*/  BSYNC B1 ;  /* 0x0000000000017941 */ /* 0x000fea0003800000 */
.L_x_206:
[----:B------:R-:W-:Y:S05]  /*f5b0*/  BRA `(.L_x_208) ;  /* 0xffffffe800c07947 */ /* 0x000fea000383ffff */
.L_x_179:
[----:B-1----:R1:W2:Y:S02]  /*f5c0*/  SYNCS.PHASECHK.TRANS64.TRYWAIT P1, [R13+URZ+0x70], R4 ;  /* 0x000070040d0075a7 */ /* 0x0022a4000802017f */
[----:B--2---:R-:W-:Y:S05]  /*f5d0*/  @!P1 NANOSLEEP.SYNCS 0x989680 ;  /* 0x009896800000995d */ /* 0x004fea0003900000 */
[----:B------:R-:W2:Y:S02]  /*f5e0*/  @!P1 SYNCS.PHASECHK.TRANS64 P1, [R13+URZ+0x70], R4 ;  /* 0x000070040d0095a7 */ /* 0x000ea4000802007f */
[----:B--2---:R-:W-:Y:S05]  /*f5f0*/  @!P1 BRA `(.L_x_179) ;  /* 0xfffffffc00f09947 */ /* 0x004fea000383ffff */
[----:B------:R-:W-:Y:S05]  /*f600*/  BRA `(.L_x_209) ;  /* 0xffffffe800f47947 */ /* 0x000fea000383ffff */
.L_x_188:
[----:B------:R-:W-:Y:S01]  /*f610*/  BSSY B0, `(.L_x_210) ;  /* 0x0000006000007945 */ /* 0x000fe20003800000 */
[----:B------:R-:W-:-:S07]  /*f620*/  IMAD.MOV.U32 R15, RZ, RZ, -0x1 ;  /* 0xffffffffff0f7424 */ /* 0x000fce00078e00ff */
[----:B------:R-:W-:Y:S05]  /*f630*/  WARPSYNC.COLLECTIVE R15, `(.L_x_211) ;  /* 0x000000000f0c7348 */ /* 0x000fea0003c00000 */
[----:B------:R-:W-:Y:S02]  /*f640*/  ELECT P6, UR62, PT ;  /* 0x00000000003e782f */ /* 0x000fe400038c0000 */
[----:B------:R-:W-:Y:S01]  /*f650*/  MOV R14, UR62 ;  /* 0x0000003e000e7c02 */ /* 0x000fe20008000f00 */
[----:B------:R-:W-:Y:S10]  /*f660*/  ENDCOLLECTIVE ;  /* 0x000000000000791b */ /* 0x000ff40003800000 */
.L_x_211:
[----:B------:R-:W-:Y:S05]  /*f670*/  BSYNC B0 ;  /* 0x0000000000007941 */ /* 0x000fea0003800000 */
.L_x_210:
[----:B------:R-:W-:Y:S05]  /*f680*/  BRA `(.L_x_212) ;  /* 0xfffffff400607947 */ /* 0x000fea000383ffff */
.L_x_192:
[----:B0-----:R0:W1:Y:S02]  /*f690*/  SYNCS.PHASECHK.TRANS64.TRYWAIT P0, [R7+URZ], R2 ;  /* 0x00000002070075a7 */ /* 0x001064000800017f */
[----:B-1----:R-:W-:Y:S05]  /*f6a0*/  @!P0 NANOSLEEP.SYNCS 0x989680 ;  /* 0x009896800000895d */ /* 0x002fea0003900000 */
[----:B------:R-:W1:Y:S02]  /*f6b0*/  @!P0 SYNCS.PHASECHK.TRANS64 P0, [R7+URZ], R2 ;  /* 0x00000002070085a7 */ /* 0x000e64000800007f */
[----:B-1----:R-:W-:Y:S05]  /*f6c0*/  @!P0 BRA `(.L_x_192) ;  /* 0xfffffffc00f08947 */ /* 0x002fea000383ffff */
[----:B------:R-:W-:Y:S05]  /*f6d0*/  BRA `(.L_x_213) ;  /* 0xfffffff400a47947 */ /* 0x000fea000383ffff */
.L_x_193:
[----:B0-----:R0:W1:Y:S02]  /*f6e0*/  SYNCS.PHASECHK.TRANS64.TRYWAIT P0, [R9+URZ], R4 ;  /* 0x00000004090075a7 */ /* 0x001064000800017f */
[----:B-1----:R-:W-:Y:S05]  /*f6f0*/  @!P0 NANOSLEEP.SYNCS 0x989680 ;  /* 0x009896800000895d */ /* 0x002fea0003900000 */
[----:B------:R-:W1:Y:S02]  /*f700*/  @!P0 SYNCS.PHASECHK.TRANS64 P0, [R9+URZ], R4 ;  /* 0x00000004090085a7 */ /* 0x000e64000800007f */
[----:B-1----:R-:W-:Y:S05]  /*f710*/  @!P0 BRA `(.L_x_193) ;  /* 0xfffffffc00f08947 */ /* 0x002fea000383ffff */
[----:B------:R-:W-:Y:S05]  /*f720*/  BRA `(.L_x_214) ;  /* 0xfffffff400b47947 */ /* 0x000fea000383ffff */
.L_x_194:
[----:B0-----:R0:W1:Y:S02]  /*f730*/  SYNCS.PHASECHK.TRANS64.TRYWAIT P0, [R6+URZ], R5 ;  /* 0x00000005060075a7 */ /* 0x001064000800017f */
[----:B-1----:R-:W-:Y:S05]  /*f740*/  @!P0 NANOSLEEP.SYNCS 0x989680 ;  /* 0x009896800000895d */ /* 0x002fea0003900000 */
[----:B------:R-:W1:Y:S02]  /*f750*/  @!P0 SYNCS.PHASECHK.TRANS64 P0, [R6+URZ], R5 ;  /* 0x00000005060085a7 */ /* 0x000e64000800007f */
[----:B-1----:R-:W-:Y:S05]  /*f760*/  @!P0 BRA `(.L_x_194) ;  /* 0xfffffffc00f08947 */ /* 0x002fea000383ffff */
[----:B------:R-:W-:Y:S05]  /*f770*/  BRA `(.L_x_215) ;  /* 0xfffffff400c47947 */ /* 0x000fea000383ffff */
.L_x_195:
[----:B0-----:R0:W1:Y:S02]  /*f780*/  SYNCS.PHASECHK.TRANS64.TRYWAIT P0, [R9+URZ], R4 ;  /* 0x00000004090075a7 */ /* 0x001064000800017f */
[----:B-1----:R-:W-:Y:S05]  /*f790*/  @!P0 NANOSLEEP.SYNCS 0x989680 ;  /* 0x009896800000895d */ /* 0x002fea0003900000 */
[----:B------:R-:W1:Y:S02]  /*f7a0*/  @!P0 SYNCS.PHASECHK.TRANS64 P0, [R9+URZ], R4 ;  /* 0x00000004090085a7 */ /* 0x000e64000800007f */
[----:B-1----:R-:W-:Y:S05]  /*f7b0*/  @!P0 BRA `(.L_x_195) ;  /* 0xfffffffc00f08947 */ /* 0x002fea000383ffff */
[----:B------:R-:W-:Y:S05]  /*f7c0*/  BRA `(.L_x_216) ;  /* 0xfffffff400d47947 */ /* 0x000fea000383ffff */
.L_x_196:
[----:B0-----:R0:W1:Y:S02]  /*f7d0*/  SYNCS.PHASECHK.TRANS64.TRYWAIT P0, [R6+URZ], R5 ;  /* 0x00000005060075a7 */ /* 0x001064000800017f */
[----:B-1----:R-:W-:Y:S05]  /*f7e0*/  @!P0 NANOSLEEP.SYNCS 0x989680 ;  /* 0x009896800000895d */ /* 0x002fea0003900000 */
[----:B------:R-:W1:Y:S02]  /*f7f0*/  @!P0 SYNCS.PHASECHK.TRANS64 P0, [R6+URZ], R5 ;  /* 0x00000005060085a7 */ /* 0x000e64000800007f */
[----:B-1----:R-:W-:Y:S05]  /*f800*/  @!P0 BRA `(.L_x_196) ;  /* 0xfffffffc00f08947 */ /* 0x002fea000383ffff */
[----:B------:R-:W-:Y:S05]  /*f810*/  BRA `(.L_x_217) ;  /* 0xfffffff400e47947 */ /* 0x000fea000383ffff */
.L_x_197:
[----:B0-----:R0:W1:Y:S02]  /*f820*/  SYNCS.PHASECHK.TRANS64.TRYWAIT P0, [R9+URZ], R4 ;  /* 0x00000004090075a7 */ /* 0x001064000800017f */
[----:B-1----:R-:W-:Y:S05]  /*f830*/  @!P0 NANOSLEEP.SYNCS 0x989680 ;  /* 0x009896800000895d */ /* 0x002fea0003900000 */
[----:B------:R-:W1:Y:S02]  /*f840*/  @!P0 SYNCS.PHASECHK.TRANS64 P0, [R9+URZ], R4 ;  /* 0x00000004090085a7 */ /* 0x000e64000800007f */
[----:B-1----:R-:W-:Y:S05]  /*f850*/  @!P0 BRA `(.L_x_197) ;  /* 0xfffffffc00f08947 */ /* 0x002fea000383ffff */
[----:B------:R-:W-:Y:S05]  /*f860*/  BRA `(.L_x_218) ;  /* 0xfffffff400f47947 */ /* 0x000fea000383ffff */
.L_x_198:
[----:B0-----:R0:W1:Y:S02]  /*f870*/  SYNCS.PHASECHK.TRANS64.TRYWAIT P0, [R6+URZ], R5 ;  /* 0x00000005060075a7 */ /* 0x001064000800017f */
[----:B-1----:R-:W-:Y:S05]  /*f880*/  @!P0 NANOSLEEP.SYNCS 0x989680 ;  /* 0x009896800000895d */ /* 0x002fea0003900000 */
[----:B------:R-:W1:Y:S02]  /*f890*/  @!P0 SYNCS.PHASECHK.TRANS64 P0, [R6+URZ], R5 ;  /* 0x00000005060085a7 */ /* 0x000e64000800007f */
[----:B-1----:R-:W-:Y:S05]  /*f8a0*/  @!P0 BRA `(.L_x_198) ;  /* 0xfffffffc00f08947 */ /* 0x002fea000383ffff */
[----:B------:R-:W-:Y:S05]  /*f8b0*/  BRA `(.L_x_219) ;  /* 0xfffffff800047947 */ /* 0x000fea000383ffff */
.L_x_199:
[----:B0-----:R0:W1:Y:S02]  /*f8c0*/  SYNCS.PHASECHK.TRANS64.TRYWAIT P0, [R9+URZ], R4 ;  /* 0x00000004090075a7 */ /* 0x001064000800017f */
[----:B-1----:R-:W-:Y:S05]  /*f8d0*/  @!P0 NANOSLEEP.SYNCS 0x989680 ;  /* 0x009896800000895d */ /* 0x002fea0003900000 */
[----:B------:R-:W1:Y:S02]  /*f8e0*/  @!P0 SYNCS.PHASECHK.TRANS64 P0, [R9+URZ], R4 ;  /* 0x00000004090085a7 */ /* 0x000e64000800007f */
[----:B-1----:R-:W-:Y:S05]  /*f8f0*/  @!P0 BRA `(.L_x_199) ;  /* 0xfffffffc00f08947 */ /* 0x002fea000383ffff */
[----:B------:R-:W-:Y:S05]  /*f900*/  BRA `(.L_x_220) ;  /* 0xfffffff800147947 */ /* 0x000fea000383ffff */
.L_x_200:
[----:B0-----:R0:W1:Y:S02]  /*f910*/  SYNCS.PHASECHK.TRANS64.TRYWAIT P0, [R6+URZ], R5 ;  /* 0x00000005060075a7 */ /* 0x001064000800017f */
[----:B-1----:R-:W-:Y:S05]  /*f920*/  @!P0 NANOSLEEP.SYNCS 0x989680 ;  /* 0x009896800000895d */ /* 0x002fea0003900000 */
[----:B------:R-:W1:Y:S02]  /*f930*/  @!P0 SYNCS.PHASECHK.TRANS64 P0, [R6+URZ], R5 ;  /* 0x00000005060085a7 */ /* 0x000e64000800007f */
[----:B-1----:R-:W-:Y:S05]  /*f940*/  @!P0 BRA `(.L_x_200) ;  /* 0xfffffffc00f08947 */ /* 0x002fea000383ffff */
[----:B------:R-:W-:Y:S05]  /*f950*/  BRA `(.L_x_221) ;  /* 0xfffffff800247947 */ /* 0x000fea000383ffff */
.L_x_201:
[----:B0-----:R0:W1:Y:S02]  /*f960*/  SYNCS.PHASECHK.TRANS64.TRYWAIT P0, [R9+URZ], R4 ;  /* 0x00000004090075a7 */ /* 0x001064000800017f */
[----:B-1----:R-:W-:Y:S05]  /*f970*/  @!P0 NANOSLEEP.SYNCS 0x989680 ;  /* 0x009896800000895d */ /* 0x002fea0003900000 */
[----:B------:R-:W1:Y:S02]  /*f980*/  @!P0 SYNCS.PHASECHK.TRANS64 P0, [R9+URZ], R4 ;  /* 0x00000004090085a7 */ /* 0x000e64000800007f */
[----:B-1----:R-:W-:Y:S05]  /*f990*/  @!P0 BRA `(.L_x_201) ;  /* 0xfffffffc00f08947 */ /* 0x002fea000383ffff */
[----:B------:R-:W-:Y:S05]  /*f9a0*/  BRA `(.L_x_222) ;  /* 0xfffffff800347947 */ /* 0x000fea000383ffff */
.L_x_202:
[----:B0-----:R0:W1:Y:S02]  /*f9b0*/  SYNCS.PHASECHK.TRANS64.TRYWAIT P0, [R6+URZ], R5 ;  /* 0x00000005060075a7 */ /* 0x001064000800017f */
[----:B-1----:R-:W-:Y:S05]  /*f9c0*/  @!P0 NANOSLEEP.SYNCS 0x989680 ;  /* 0x009896800000895d */ /* 0x002fea0003900000 */
[----:B------:R-:W1:Y:S02]  /*f9d0*/  @!P0 SYNCS.PHASECHK.TRANS64 P0, [R6+URZ], R5 ;  /* 0x00000005060085a7 */ /* 0x000e64000800007f */
[----:B-1----:R-:W-:Y:S05]  /*f9e0*/  @!P0 BRA `(.L_x_202) ;  /* 0xfffffffc00f08947 */ /* 0x002fea000383ffff */
[----:B------:R-:W-:Y:S05]  /*f9f0*/  BRA `(.L_x_223) ;  /* 0xfffffff800447947 */ /* 0x000fea000383ffff */
.L_x_203:
[----:B0-----:R0:W1:Y:S02]  /*fa00*/  SYNCS.PHASECHK.TRANS64.TRYWAIT P0, [R9+URZ], R4 ;  /* 0x00000004090075a7 */ /* 0x001064000800017f */
[----:B-1----:R-:W-:Y:S05]  /*fa10*/  @!P0 NANOSLEEP.SYNCS 0x989680 ;  /* 0x009896800000895d */ /* 0x002fea0003900000 */
[----:B------:R-:W1:Y:S02]  /*fa20*/  @!P0 SYNCS.PHASECHK.TRANS64 P0, [R9+URZ], R4 ;  /* 0x00000004090085a7 */ /* 0x000e64000800007f */
[----:B-1----:R-:W-:Y:S05]  /*fa30*/  @!P0 BRA `(.L_x_203) ;  /* 0xfffffffc00f08947 */ /* 0x002fea000383ffff */
[----:B------:R-:W-:Y:S05]  /*fa40*/  BRA `(.L_x_224) ;  /* 0xfffffff800547947 */ /* 0x000fea000383ffff */
.L_x_204:
[----:B-1----:R1:W2:Y:S02]  /*fa50*/  SYNCS.PHASECHK.TRANS64.TRYWAIT P0, [R6+URZ], R5 ;  /* 0x00000005060075a7 */ /* 0x0022a4000800017f */
[----:B--2---:R-:W-:Y:S05]  /*fa60*/  @!P0 NANOSLEEP.SYNCS 0x989680 ;  /* 0x009896800000895d */ /* 0x004fea0003900000 */
[----:B------:R-:W2:Y:S02]  /*fa70*/  @!P0 SYNCS.PHASECHK.TRANS64 P0, [R6+URZ], R5 ;  /* 0x00000005060085a7 */ /* 0x000ea4000800007f */
[----:B--2---:R-:W-:Y:S05]  /*fa80*/  @!P0 BRA `(.L_x_204) ;  /* 0xfffffffc00f08947 */ /* 0x004fea000383ffff */
[----:B------:R-:W-:Y:S05]  /*fa90*/  BRA `(.L_x_225) ;  /* 0xfffffff8005c7947 */ /* 0x000fea000383ffff */
.L_x_226:
[----:B------:R-:W-:-:S00]  /*faa0*/  BRA `(.L_x_226) ;  /* 0xfffffffc00fc7947 */ /* 0x000fc0000383ffff */
[----:B------:R-:W-:-:S00]  /*fab0*/  NOP ;  /* 0x0000000000007918 */ /* 0x000fc00000000000 */
        /* <DEDUP_REMOVED lines=12> */
.L_x_227:


//--------------------- .nv.global.init           --------------------------
	.section	.nv.global.init,"aw",@progbits
.nv.global.init:
	.type		$str$22,@object
	.size		$str$22,($str$23 - $str$22)
$str$22:
        /*0000*/ 	.byte	0x6b, 0x5f, 0x74, 0x69, 0x6c, 0x65, 0x5f, 0x63, 0x6f, 0x75, 0x6e, 0x74, 0x20, 0x3e, 0x3d, 0x20
        /*0010*/ 	.byte	0x31, 0x00
	.type		$str$23,@object
	.size		$str$23,(__unnamed_1 - $str$23)
$str$23:
        /*0012*/ 	.byte	0x2f, 0x74, 0x6d, 0x70, 0x2f, 0x63, 0x75, 0x74, 0x6c, 0x61, 0x73, 0x73, 0x5f, 0x73, 0x77, 0x65
        /*0022*/ 	.byte	0x65, 0x70, 0x5f, 0x73, 0x72, 0x63, 0x2f, 0x69, 0x6e, 0x63, 0x6c, 0x75, 0x64, 0x65, 0x2f, 0x63
        /*0032*/ 	.byte	0x75, 0x74, 0x6c, 0x61, 0x73, 0x73, 0x2f, 0x67, 0x65, 0x6d, 0x6d, 0x2f, 0x63, 0x6f, 0x6c, 0x6c
        /*0042*/ 	.byte	0x65, 0x63, 0x74, 0x69, 0x76, 0x65, 0x2f, 0x73, 0x6d, 0x39, 0x30, 0x5f, 0x6d, 0x6d, 0x61, 0x5f
        /*0052*/ 	.byte	0x74, 0x6d, 0x61, 0x5f, 0x67, 0x6d, 0x6d, 0x61, 0x5f, 0x73, 0x73, 0x5f, 0x77, 0x61, 0x72, 0x70
        /*0062*/ 	.byte	0x73, 0x70, 0x65, 0x63, 0x69, 0x61, 0x6c, 0x69, 0x7a, 0x65, 0x64, 0x2e, 0x68, 0x70, 0x70, 0x00
	.type		__unnamed_1,@object
	.size		__unnamed_1,(.L_0 - __unnamed_1)
__unnamed_1:
        /*0072*/ 	.byte	0x76, 0x6f, 0x69, 0x64, 0x20, 0x63, 0x75, 0x74, 0x6c, 0x61, 0x73, 0x73, 0x3a, 0x3a, 0x67, 0x65
        /* <DEDUP_REMOVED lines=180> */
        /*0bc2*/ 	.byte	0x65, 0x6e, 0x74, 0x69, 0x74, 0x79, 0x5d, 0x00
.L_0:


//--------------------- .nv.shared._ZN7cutlass13device_kernelINS_4gemm6kernel13GemmUniversalIN4cute5tupleIJiiiiEEENS1_10collective13CollectiveMmaINS1_34MainloopSm90TmaGmmaWarpSpecializedILi14ENS5_IJNS4_1CILi1EEESB_SB_EEENS1_35KernelTmaWarpSpecializedCooperativeEEENS5_IJNSA_ILi384EEENSA_ILi128EEENSA_ILi16EEEEEENS_10bfloat16_tENS5_IJlSB_lEEESJ_SK_NS4_8TiledMMAINS4_8MMA_AtomIJNS4_4SM904GMMA28MMA_64x128x16_F32BF16BF16_SSILNSO_5MajorE0ELSQ_0ELNSO_7ScaleInE1ELSR_1EEEEEENS4_6LayoutINS5_IJNSA_ILi2EEESB_SB_EEENS5_IJSB_NSA_ILi0EEESX_EEEEENS5_IJNS4_10UnderscoreES10_S10_EEEEENS4_13SM90_TMA_LOADENS4_14ComposedLayoutINS4_7SwizzleILi1ELi4ELi3EEENS4_18smem_ptr_flag_bitsILi16EEENSU_INS5_IJNSA_ILi8EEESH_EEENS5_IJSH_SB_EEEEEEEvNS4_8identityES13_S1D_vS1E_EENS_8epilogue10collective6detail29Sm90TmaWarpSpecializedAdapterINS1H_15DefaultEpilogueISJ_SK_SK_NS1G_6thread17LinearCombinationISJ_Li1EffLNS1L_9ScaleType4KindE0ELNS_15FloatRoundStyleE2ESJ_EENS1_15EpilogueDefaultEEEEEvvEEEEvNT_6ParamsE --------------------------
	.section	.nv.shared._ZN7cutlass13device_kernelINS_4gemm6kernel13GemmUniversalIN4cute5tupleIJiiiiEEENS1_10collective13CollectiveMmaINS1_34MainloopSm90TmaGmmaWarpSpecializedILi14ENS5_IJNS4_1CILi1EEESB_SB_EEENS1_35KernelTmaWarpSpecializedCooperativeEEENS5_IJNSA_ILi384EEENSA_ILi128EEENSA_ILi16EEEEEENS_10bfloat16_tENS5_IJlSB_lEEESJ_SK_NS4_8TiledMMAINS4_8MMA_AtomIJNS4_4SM904GMMA28MMA_64x128x16_F32BF16BF16_SSILNSO_5MajorE0ELSQ_0ELNSO_7ScaleInE1ELSR_1EEEEEENS4_6LayoutINS5_IJNSA_ILi2EEESB_SB_EEENS5_IJSB_NSA_ILi0EEESX_EEEEENS5_IJNS4_10UnderscoreES10_S10_EEEEENS4_13SM90_TMA_LOADENS4_14ComposedLayoutINS4_7SwizzleILi1ELi4ELi3EEENS4_18smem_ptr_flag_bitsILi16EEENSU_INS5_IJNSA_ILi8EEESH_EEENS5_IJSH_SB_EEEEEEEvNS4_8identityES13_S1D_vS1E_EENS_8epilogue10collective6detail29Sm90TmaWarpSpecializedAdapterINS1H_15DefaultEpilogueISJ_SK_SK_NS1G_6thread17LinearCombinationISJ_Li1EffLNS1L_9ScaleType4KindE0ELNS_15FloatRoundStyleE2ESJ_EENS1_15EpilogueDefaultEEEEEvvEEEEvNT_6ParamsE,"aw",@nobits
	.sectionflags	@""
	.align	16
	.zero		1024


//--------------------- .nv.shared.reserved.0     --------------------------
	.section	.nv.shared.reserved.0,"aw",@nobits
	.weak		__nv_reservedSMEM_offset_0_alias
	.size		__nv_reservedSMEM_offset_0_alias, 0, 0
	.other		__nv_reservedSMEM_offset_0_alias,@"STO_CUDA_RESERVED_SHARED STV_DEFAULT"
__nv_reservedSMEM_offset_0_alias:
	.zero		0


//--------------------- .nv.global                --------------------------
	.section	.nv.global,"aw",@nobits
.nv.global:
	.type		_ZN40_INTERNAL_80422b2c_4_k_cu_0eb9aa17_121094cute1_E,@object
	.size		_ZN40_INTERNAL_80422b2c_4_k_cu_0eb9aa17_121094cute1_E,(_ZN40_INTERNAL_80422b2c_4_k_cu_0eb9aa17_121094cuda3std3__45__cpo6cbeginE - _ZN40_INTERNAL_80422b2c_4_k_cu_0eb9aa17_121094cute1_E)
_ZN40_INTERNAL_80422b2c_4_k_cu_0eb9aa17_121094cute1_E:
	.zero		1
	.type		_ZN40_INTERNAL_80422b2c_4_k_cu_0eb9aa17_121094cuda3std3__45__cpo6cbeginE,@object
	.size		_ZN40_INTERNAL_80422b2c_4_k_cu_0eb9aa17_121094cuda3std3__45__cpo6cbeginE,(_ZN40_INTERNAL_80422b2c_4_k_cu_0eb9aa17_121094cuda3std3__48in_placeE - _ZN40_INTERNAL_80422b2c_4_k_cu_0eb9aa17_121094cuda3std3__45__cpo6cbeginE)
_ZN40_INTERNAL_80422b2c_4_k_cu_0eb9aa17_121094cuda3std3__45__cpo6cbeginE:
	.zero		1
	.type		_ZN40_INTERNAL_80422b2c_4_k_cu_0eb9aa17_121094cuda3std3__48in_placeE,@object
	.size		_ZN40_INTERNAL_80422b2c_4_k_cu_0eb9aa17_121094cuda3std3__48in_placeE,(_ZN40_INTERNAL_80422b2c_4_k_cu_0eb9aa17_121094cuda3std6ranges3__45__cpo9iter_moveE - _ZN40_INTERNAL_80422b2c_4_k_cu_0eb9aa17_121094cuda3std3__48in_placeE)
_ZN40_INTERNAL_80422b2c_4_k_cu_0eb9aa17_121094cuda3std3__48in_placeE:
	.zero		1
	.type		_ZN40_INTERNAL_80422b2c_4_k_cu_0eb9aa17_121094cuda3std6ranges3__45__cpo9iter_moveE,@object
	.size		_ZN40_INTERNAL_80422b2c_4_k_cu_0eb9aa17_121094cuda3std6ranges3__45__cpo9iter_moveE,(_ZN40_INTERNAL_80422b2c_4_k_cu_0eb9aa17_121094cuda3std3__45__cpo5beginE - _ZN40_INTERNAL_80422b2c_4_k_cu_0eb9aa17_121094cuda3std6ranges3__45__cpo9iter_moveE)
_ZN40_INTERNAL_80422b2c_4_k_cu_0eb9aa17_121094cuda3std6ranges3__45__cpo9iter_moveE:
	.zero		1
	.type		_ZN40_INTERNAL_80422b2c_4_k_cu_0eb9aa17_121094cuda3std3__45__cpo5beginE,@object
	.size		_ZN40_INTERNAL_80422b2c_4_k_cu_0eb9aa17_121094cuda3std3__45__cpo5beginE,(_ZN40_INTERNAL_80422b2c_4_k_cu_0eb9aa17_121094cuda3std3__442_GLOBAL__N__80422b2c_4_k_cu_0eb9aa17_121096ignoreE - _ZN40_INTERNAL_80422b2c_4_k_cu_0eb9aa17_121094cuda3std3__45__cpo5beginE)
_ZN40_INTERNAL_80422b2c_4_k_cu_0eb9aa17_121094cuda3std3__45__cpo5beginE:
	.zero		1
	.type		_ZN40_INTERNAL_80422b2c_4_k_cu_0eb9aa17_121094cuda3std3__442_GLOBAL__N__80422b2c_4_k_cu_0eb9aa17_121096ignoreE,@object
	.size		_ZN40_INTERNAL_80422b2c_4_k_cu_0eb9aa17_121094cuda3std3__442_GLOBAL__N__80422b2c_4_k_cu_0eb9aa17_121096ignoreE,(_ZN40_INTERNAL_80422b2c_4_k_cu_0eb9aa17_121094cute7productE - _ZN40_INTERNAL_80422b2c_4_k_cu_0eb9aa17_121094cuda3std3__442_GLOBAL__N__80422b2c_4_k_cu_0eb9aa17_121096ignoreE)
_ZN40_INTERNAL_80422b2c_4_k_cu_0eb9aa17_121094cuda3std3__442_GLOBAL__N__80422b2c_4_k_cu_0eb9aa17_121096ignoreE:
	.zero		1
	.type		_ZN40_INTERNAL_80422b2c_4_k_cu_0eb9aa17_121094cute7productE,@object
	.size		_ZN40_INTERNAL_80422b2c_4_k_cu_0eb9aa17_121094cute7productE,(_ZN40_INTERNAL_80422b2c_4_k_cu_0eb9aa17_121094cuda3std3__45__cpo3endE - _ZN40_INTERNAL_80422b2c_4_k_cu_0eb9aa17_121094cute7productE)
_ZN40_INTERNAL_80422b2c_4_k_cu_0eb9aa17_121094cute7productE:
	.zero		1
	.type		_ZN40_INTERNAL_80422b2c_4_k_cu_0eb9aa17_121094cuda3std3__45__cpo3endE,@object
	.size		_ZN40_INTERNAL_80422b2c_4_k_cu_0eb9aa17_121094cuda3std3__45__cpo3endE,(_ZN40_INTERNAL_80422b2c_4_k_cu_0eb9aa17_121094cuda3std3__419piecewise_constructE - _ZN40_INTERNAL_80422b2c_4_k_cu_0eb9aa17_121094cuda3std3__45__cpo3endE)
_ZN40_INTERNAL_80422b2c_4_k_cu_0eb9aa17_121094cuda3std3__45__cpo3endE:
	.zero		1
	.type		_ZN40_INTERNAL_80422b2c_4_k_cu_0eb9aa17_121094cuda3std3__419piecewise_constructE,@object
	.size		_ZN40_INTERNAL_80422b2c_4_k_cu_0eb9aa17_121094cuda3std3__419piecewise_constructE,(_ZN40_INTERNAL_80422b2c_4_k_cu_0eb9aa17_121094cuda3std3__45__cpo4cendE - _ZN40_INTERNAL_80422b2c_4_k_cu_0eb9aa17_121094cuda3std3__419piecewise_constructE)
_ZN40_INTERNAL_80422b2c_4_k_cu_0eb9aa17_121094cuda3std3__419piecewise_constructE:
	.zero		1
	.type		_ZN40_INTERNAL_80422b2c_4_k_cu_0eb9aa17_121094cuda3std3__45__cpo4cendE,@object
	.size		_ZN40_INTERNAL_80422b2c_4_k_cu_0eb9aa17_121094cuda3std3__45__cpo4cendE,(_ZN40_INTERNAL_80422b2c_4_k_cu_0eb9aa17_121094cuda3std6ranges3__45__cpo4swapE - _ZN40_INTERNAL_80422b2c_4_k_cu_0eb9aa17_121094cuda3std3__45__cpo4cendE)
_ZN40_INTERNAL_80422b2c_4_k_cu_0eb9aa17_121094cuda3std3__45__cpo4cendE:
	.zero		1
	.type		_ZN40_INTERNAL_80422b2c_4_k_cu_0eb9aa17_121094cuda3std6ranges3__45__cpo4swapE,@object
	.size		_ZN40_INTERNAL_80422b2c_4_k_cu_0eb9aa17_121094cuda3std6ranges3__45__cpo4swapE,(.L_8 - _ZN40_INTERNAL_80422b2c_4_k_cu_0eb9aa17_121094cuda3std6ranges3__45__cpo4swapE)
_ZN40_INTERNAL_80422b2c_4_k_cu_0eb9aa17_121094cuda3std6ranges3__45__cpo4swapE:
	.zero		1
.L_8:


//--------------------- .nv.constant0._ZN7cutlass13device_kernelINS_4gemm6kernel13GemmUniversalIN4cute5tupleIJiiiiEEENS1_10collective13CollectiveMmaINS1_34MainloopSm90TmaGmmaWarpSpecializedILi14ENS5_IJNS4_1CILi1EEESB_SB_EEENS1_35KernelTmaWarpSpecializedCooperativeEEENS5_IJNSA_ILi384EEENSA_ILi128EEENSA_ILi16EEEEEENS_10bfloat16_tENS5_IJlSB_lEEESJ_SK_NS4_8TiledMMAINS4_8MMA_AtomIJNS4_4SM904GMMA28MMA_64x128x16_F32BF16BF16_SSILNSO_5MajorE0ELSQ_0ELNSO_7ScaleInE1ELSR_1EEEEEENS4_6LayoutINS5_IJNSA_ILi2EEESB_SB_EEENS5_IJSB_NSA_ILi0EEESX_EEEEENS5_IJNS4_10UnderscoreES10_S10_EEEEENS4_13SM90_TMA_LOADENS4_14ComposedLayoutINS4_7SwizzleILi1ELi4ELi3EEENS4_18smem_ptr_flag_bitsILi16EEENSU_INS5_IJNSA_ILi8EEESH_EEENS5_IJSH_SB_EEEEEEEvNS4_8identityES13_S1D_vS1E_EENS_8epilogue10collective6detail29Sm90TmaWarpSpecializedAdapterINS1H_15DefaultEpilogueISJ_SK_SK_NS1G_6thread17LinearCombinationISJ_Li1EffLNS1L_9ScaleType4KindE0ELNS_15FloatRoundStyleE2ESJ_EENS1_15EpilogueDefaultEEEEEvvEEEEvNT_6ParamsE --------------------------
	.section	.nv.constant0._ZN7cutlass13device_kernelINS_4gemm6kernel13GemmUniversalIN4cute5tupleIJiiiiEEENS1_10collective13CollectiveMmaINS1_34MainloopSm90TmaGmmaWarpSpecializedILi14ENS5_IJNS4_1CILi1EEESB_SB_EEENS1_35KernelTmaWarpSpecializedCooperativeEEENS5_IJNSA_ILi384EEENSA_ILi128EEENSA_ILi16EEEEEENS_10bfloat16_tENS5_IJlSB_lEEESJ_SK_NS4_8TiledMMAINS4_8MMA_AtomIJNS4_4SM904GMMA28MMA_64x128x16_F32BF16BF16_SSILNSO_5MajorE0ELSQ_0ELNSO_7ScaleInE1ELSR_1EEEEEENS4_6LayoutINS5_IJNSA_ILi2EEESB_SB_EEENS5_IJSB_NSA_ILi0EEESX_EEEEENS5_IJNS4_10UnderscoreES10_S10_EEEEENS4_13SM90_TMA_LOADENS4_14ComposedLayoutINS4_7SwizzleILi1ELi4ELi3EEENS4_18smem_ptr_flag_bitsILi16EEENSU_INS5_IJNSA_ILi8EEESH_EEENS5_IJSH_SB_EEEEEEEvNS4_8identityES13_S1D_vS1E_EENS_8epilogue10collective6detail29Sm90TmaWarpSpecializedAdapterINS1H_15DefaultEpilogueISJ_SK_SK_NS1G_6thread17LinearCombinationISJ_Li1EffLNS1L_9ScaleType4KindE0ELNS_15FloatRoundStyleE2ESJ_EENS1_15EpilogueDefaultEEEEEvvEEEEvNT_6ParamsE,"a",@progbits
	.sectionflags	@""
	.align	4
.nv.constant0._ZN7cutlass13device_kernelINS_4gemm6kernel13GemmUniversalIN4cute5tupleIJiiiiEEENS1_10collective13CollectiveMmaINS1_34MainloopSm90TmaGmmaWarpSpecializedILi14ENS5_IJNS4_1CILi1EEESB_SB_EEENS1_35KernelTmaWarpSpecializedCooperativeEEENS5_IJNSA_ILi384EEENSA_ILi128EEENSA_ILi16EEEEEENS_10bfloat16_tENS5_IJlSB_lEEESJ_SK_NS4_8TiledMMAINS4_8MMA_AtomIJNS4_4SM904GMMA28MMA_64x128x16_F32BF16BF16_SSILNSO_5MajorE0ELSQ_0ELNSO_7ScaleInE1ELSR_1EEEEEENS4_6LayoutINS5_IJNSA_ILi2EEESB_SB_EEENS5_IJSB_NSA_ILi0EEESX_EEEEENS5_IJNS4_10UnderscoreES10_S10_EEEEENS4_13SM90_TMA_LOADENS4_14ComposedLayoutINS4_7SwizzleILi1ELi4ELi3EEENS4_18smem_ptr_flag_bitsILi16EEENSU_INS5_IJNSA_ILi8EEESH_EEENS5_IJSH_SB_EEEEEEEvNS4_8identityES13_S1D_vS1E_EENS_8epilogue10collective6detail29Sm90TmaWarpSpecializedAdapterINS1H_15DefaultEpilogueISJ_SK_SK_NS1G_6thread17LinearCombinationISJ_Li1EffLNS1L_9ScaleType4KindE0ELNS_15FloatRoundStyleE2ESJ_EENS1_15EpilogueDefaultEEEEEvvEEEEvNT_6ParamsE:
	.zero		1664


//--------------------- SYMBOLS --------------------------

	.type		.nv.reservedSmem.offset0,@object
	.size		.nv.reservedSmem.offset0,0x4
	.type		__assertfail,@function
